	.target	sm_100a

	.elftype	@"ET_EXEC"


//--------------------- .note.nv.tkinfo           --------------------------
	.section	.note.nv.tkinfo,"",@"SHT_NOTE"
	.sectionflags	@"SHF_NOTE_NV_TKINFO"
	.tkinfo
        /*0018*/ 	.word	0x00000002
        /*0030*/ 	.string	""
        /*0030*/ 	.string	"ptxas"
        /*0030*/ 	.string	"Cuda compilation tools, release 13.0, V13.0.88"
        /*0030*/ 	.string	"Build cuda_13.0.r13.0/compiler.36424714_0"
        /*0030*/ 	.string	"-arch sm_100a -m 64 "



//--------------------- .note.nv.cuinfo           --------------------------
	.section	.note.nv.cuinfo,"",@"SHT_NOTE"
	.sectionflags	@"SHF_NOTE_NV_CUINFO"
        /*0018*/ 	.short	0x0002
        /*001a*/ 	.short	0x0064
        /*001c*/ 	.short	0x0082
	.zero		2


//--------------------- .nv.info                  --------------------------
	.section	.nv.info,"",@"SHT_CUDA_INFO"
	.align	4


	//----- nvinfo : EIATTR_REGCOUNT
	.align		4
        /*0000*/ 	.byte	0x04, 0x2f
        /*0002*/ 	.short	(.L_19 - .L_18)
	.align		4
.L_18:
        /*0004*/ 	.word	index@(_ZN7cutlass13device_kernelINS_4conv6kernel13ConvUniversalINS1_16ConvProblemShapeILNS1_8OperatorE0ELi3EEENS1_10collective14CollectiveConvINS1_47MainloopSm100TmaUmmaWarpSpecializedImplicitGemmILS5_0ELi12ELi3ELi1ELi2EN4cute5tupleIJNSA_1CILi1EEESD_SD_EEEEENSB_IJNSC_ILi128EEESG_NSB_IJNSC_ILi32EEEEEEEEENS_6half_tESK_NSA_8TiledMMAINSA_8MMA_AtomIJNSA_20SM100_MMA_F16BF16_SSISK_SK_fLi128ELi128ELNSA_4UMMA5MajorE0ELSP_0ELNSO_7ScaleInE0ELSQ_0EEEEEENSA_6LayoutISE_NSB_IJNSC_ILi0EEESU_SU_EEEEENSB_IJNSA_10UnderscoreESX_SX_EEEEENS7_6detail27Sm100ImplicitGemmTileTraitsINSA_20SM90_TMA_LOAD_IM2COLENSA_14ComposedLayoutINSA_7SwizzleILi2ELi4ELi3EEENSA_18smem_ptr_flag_bitsILi16EEENST_INSB_IJNSC_ILi8EEESH_EEENSB_IJSH_SD_EEEEEEEvEENS11_INSA_13SM90_TMA_LOADES1C_vEEEENS_8epilogue10collective18CollectiveEpilogueINS1H_23Sm100TmaWarpSpecializedILi4ELi2ELi32ELb1ELb0EEEJSJ_NSB_IJNST_ISG_SD_EENST_ISH_SD_EEEEESK_NSB_IJNSB_IJllllEEESD_SU_EEESK_S1Q_NS1H_6fusion15FusionCallbacksIS1L_NS1R_17LinearCombinationISK_fSK_fLNS_15FloatRoundStyleE2EEESJ_S1O_JEEENSA_5SM1004TMEM4LOAD26SM100_TMEM_LOAD_32dp32b32xES12_S1C_NSA_39AutoVectorizingCopyWithAssumedAlignmentILi128EEENSA_21SM90_TMA_STORE_IM2COLES1C_S22_S22_EEEvvEEEEvNT_6ParamsE)
        /*0008*/ 	.word	0x0000006a


	//----- nvinfo : EIATTR_FRAME_SIZE
	.align		4
.L_19:
        /*000c*/ 	.byte	0x04, 0x11
        /*000e*/ 	.short	(.L_21 - .L_20)
	.align		4
.L_20:
        /*0010*/ 	.word	index@($__internal_2_$__cuda_sm10x_tcgen05_guardrail_trap_unallocated_columns_being_dealloced)
        /*0014*/ 	.word	0x00000008


	//----- nvinfo : EIATTR_FRAME_SIZE
	.align		4
.L_21:
        /*0018*/ 	.byte	0x04, 0x11
        /*001a*/ 	.short	(.L_23 - .L_22)
	.align		4
.L_22:
        /*001c*/ 	.word	index@($__internal_1_$__cuda_sm10x_tcgen05_guardrail_trap_phase_invalid_during_alloc)
        /*0020*/ 	.word	0x00000008


	//----- nvinfo : EIATTR_FRAME_SIZE
	.align		4
.L_23:
        /*0024*/ 	.byte	0x04, 0x11
        /*0026*/ 	.short	(.L_25 - .L_24)
	.align		4
.L_24:
        /*0028*/ 	.word	index@($__internal_0_$__cuda_sm10x_tcgen05_guardrail_trap_col_being_dealloced_not_returned_by_alloc)
        /*002c*/ 	.word	0x00000008


	//----- nvinfo : EIATTR_FRAME_SIZE
	.align		4
.L_25:
        /*0030*/ 	.byte	0x04, 0x11
        /*0032*/ 	.short	(.L_27 - .L_26)
	.align		4
.L_26:
        /*0034*/ 	.word	index@(_ZN7cutlass13device_kernelINS_4conv6kernel13ConvUniversalINS1_16ConvProblemShapeILNS1_8OperatorE0ELi3EEENS1_10collective14CollectiveConvINS1_47MainloopSm100TmaUmmaWarpSpecializedImplicitGemmILS5_0ELi12ELi3ELi1ELi2EN4cute5tupleIJNSA_1CILi1EEESD_SD_EEEEENSB_IJNSC_ILi128EEESG_NSB_IJNSC_ILi32EEEEEEEEENS_6half_tESK_NSA_8TiledMMAINSA_8MMA_AtomIJNSA_20SM100_MMA_F16BF16_SSISK_SK_fLi128ELi128ELNSA_4UMMA5MajorE0ELSP_0ELNSO_7ScaleInE0ELSQ_0EEEEEENSA_6LayoutISE_NSB_IJNSC_ILi0EEESU_SU_EEEEENSB_IJNSA_10UnderscoreESX_SX_EEEEENS7_6detail27Sm100ImplicitGemmTileTraitsINSA_20SM90_TMA_LOAD_IM2COLENSA_14ComposedLayoutINSA_7SwizzleILi2ELi4ELi3EEENSA_18smem_ptr_flag_bitsILi16EEENST_INSB_IJNSC_ILi8EEESH_EEENSB_IJSH_SD_EEEEEEEvEENS11_INSA_13SM90_TMA_LOADES1C_vEEEENS_8epilogue10collective18CollectiveEpilogueINS1H_23Sm100TmaWarpSpecializedILi4ELi2ELi32ELb1ELb0EEEJSJ_NSB_IJNST_ISG_SD_EENST_ISH_SD_EEEEESK_NSB_IJNSB_IJllllEEESD_SU_EEESK_S1Q_NS1H_6fusion15FusionCallbacksIS1L_NS1R_17LinearCombinationISK_fSK_fLNS_15FloatRoundStyleE2EEESJ_S1O_JEEENSA_5SM1004TMEM4LOAD26SM100_TMEM_LOAD_32dp32b32xES12_S1C_NSA_39AutoVectorizingCopyWithAssumedAlignmentILi128EEENSA_21SM90_TMA_STORE_IM2COLES1C_S22_S22_EEEvvEEEEvNT_6ParamsE)
        /*0038*/ 	.word	0x00000008


	//----- nvinfo : EIATTR_MIN_STACK_SIZE
	.align		4
.L_27:
        /*003c*/ 	.byte	0x04, 0x12
        /*003e*/ 	.short	(.L_29 - .L_28)
	.align		4
.L_28:
        /*0040*/ 	.word	index@(_ZN7cutlass13device_kernelINS_4conv6kernel13ConvUniversalINS1_16ConvProblemShapeILNS1_8OperatorE0ELi3EEENS1_10collective14CollectiveConvINS1_47MainloopSm100TmaUmmaWarpSpecializedImplicitGemmILS5_0ELi12ELi3ELi1ELi2EN4cute5tupleIJNSA_1CILi1EEESD_SD_EEEEENSB_IJNSC_ILi128EEESG_NSB_IJNSC_ILi32EEEEEEEEENS_6half_tESK_NSA_8TiledMMAINSA_8MMA_AtomIJNSA_20SM100_MMA_F16BF16_SSISK_SK_fLi128ELi128ELNSA_4UMMA5MajorE0ELSP_0ELNSO_7ScaleInE0ELSQ_0EEEEEENSA_6LayoutISE_NSB_IJNSC_ILi0EEESU_SU_EEEEENSB_IJNSA_10UnderscoreESX_SX_EEEEENS7_6detail27Sm100ImplicitGemmTileTraitsINSA_20SM90_TMA_LOAD_IM2COLENSA_14ComposedLayoutINSA_7SwizzleILi2ELi4ELi3EEENSA_18smem_ptr_flag_bitsILi16EEENST_INSB_IJNSC_ILi8EEESH_EEENSB_IJSH_SD_EEEEEEEvEENS11_INSA_13SM90_TMA_LOADES1C_vEEEENS_8epilogue10collective18CollectiveEpilogueINS1H_23Sm100TmaWarpSpecializedILi4ELi2ELi32ELb1ELb0EEEJSJ_NSB_IJNST_ISG_SD_EENST_ISH_SD_EEEEESK_NSB_IJNSB_IJllllEEESD_SU_EEESK_S1Q_NS1H_6fusion15FusionCallbacksIS1L_NS1R_17LinearCombinationISK_fSK_fLNS_15FloatRoundStyleE2EEESJ_S1O_JEEENSA_5SM1004TMEM4LOAD26SM100_TMEM_LOAD_32dp32b32xES12_S1C_NSA_39AutoVectorizingCopyWithAssumedAlignmentILi128EEENSA_21SM90_TMA_STORE_IM2COLES1C_S22_S22_EEEvvEEEEvNT_6ParamsE)
        /*0044*/ 	.word	0x00000008
.L_29:


//--------------------- .nv.compat                --------------------------
	.section	.nv.compat,"",@"SHT_CUDA_COMPAT_INFO"
	.align	4
        /*0000*/ 	.byte	0x02, 0x09, 0x01, 0x00, 0x02, 0x02, 0x02, 0x00, 0x02, 0x05, 0x05, 0x00, 0x03, 0x07, 0x01, 0x01
        /*0010*/ 	.byte	0x02, 0x03, 0x01, 0x00, 0x02, 0x06, 0x01, 0x00, 0x04, 0x0b, 0x08, 0x00, 0x09, 0x00, 0x00, 0x00
        /*0020*/ 	.byte	0x00, 0x00, 0x00, 0x00


//--------------------- .nv.info._ZN7cutlass13device_kernelINS_4conv6kernel13ConvUniversalINS1_16ConvProblemShapeILNS1_8OperatorE0ELi3EEENS1_10collective14CollectiveConvINS1_47MainloopSm100TmaUmmaWarpSpecializedImplicitGemmILS5_0ELi12ELi3ELi1ELi2EN4cute5tupleIJNSA_1CILi1EEESD_SD_EEEEENSB_IJNSC_ILi128EEESG_NSB_IJNSC_ILi32EEEEEEEEENS_6half_tESK_NSA_8TiledMMAINSA_8MMA_AtomIJNSA_20SM100_MMA_F16BF16_SSISK_SK_fLi128ELi128ELNSA_4UMMA5MajorE0ELSP_0ELNSO_7ScaleInE0ELSQ_0EEEEEENSA_6LayoutISE_NSB_IJNSC_ILi0EEESU_SU_EEEEENSB_IJNSA_10UnderscoreESX_SX_EEEEENS7_6detail27Sm100ImplicitGemmTileTraitsINSA_20SM90_TMA_LOAD_IM2COLENSA_14ComposedLayoutINSA_7SwizzleILi2ELi4ELi3EEENSA_18smem_ptr_flag_bitsILi16EEENST_INSB_IJNSC_ILi8EEESH_EEENSB_IJSH_SD_EEEEEEEvEENS11_INSA_13SM90_TMA_LOADES1C_vEEEENS_8epilogue10collective18CollectiveEpilogueINS1H_23Sm100TmaWarpSpecializedILi4ELi2ELi32ELb1ELb0EEEJSJ_NSB_IJNST_ISG_SD_EENST_ISH_SD_EEEEESK_NSB_IJNSB_IJllllEEESD_SU_EEESK_S1Q_NS1H_6fusion15FusionCallbacksIS1L_NS1R_17LinearCombinationISK_fSK_fLNS_15FloatRoundStyleE2EEESJ_S1O_JEEENSA_5SM1004TMEM4LOAD26SM100_TMEM_LOAD_32dp32b32xES12_S1C_NSA_39AutoVectorizingCopyWithAssumedAlignmentILi128EEENSA_21SM90_TMA_STORE_IM2COLES1C_S22_S22_EEEvvEEEEvNT_6ParamsE --------------------------
	.section	.nv.info._ZN7cutlass13device_kernelINS_4conv6kernel13ConvUniversalINS1_16ConvProblemShapeILNS1_8OperatorE0ELi3EEENS1_10collective14CollectiveConvINS1_47MainloopSm100TmaUmmaWarpSpecializedImplicitGemmILS5_0ELi12ELi3ELi1ELi2EN4cute5tupleIJNSA_1CILi1EEESD_SD_EEEEENSB_IJNSC_ILi128EEESG_NSB_IJNSC_ILi32EEEEEEEEENS_6half_tESK_NSA_8TiledMMAINSA_8MMA_AtomIJNSA_20SM100_MMA_F16BF16_SSISK_SK_fLi128ELi128ELNSA_4UMMA5MajorE0ELSP_0ELNSO_7ScaleInE0ELSQ_0EEEEEENSA_6LayoutISE_NSB_IJNSC_ILi0EEESU_SU_EEEEENSB_IJNSA_10UnderscoreESX_SX_EEEEENS7_6detail27Sm100ImplicitGemmTileTraitsINSA_20SM90_TMA_LOAD_IM2COLENSA_14ComposedLayoutINSA_7SwizzleILi2ELi4ELi3EEENSA_18smem_ptr_flag_bitsILi16EEENST_INSB_IJNSC_ILi8EEESH_EEENSB_IJSH_SD_EEEEEEEvEENS11_INSA_13SM90_TMA_LOADES1C_vEEEENS_8epilogue10collective18CollectiveEpilogueINS1H_23Sm100TmaWarpSpecializedILi4ELi2ELi32ELb1ELb0EEEJSJ_NSB_IJNST_ISG_SD_EENST_ISH_SD_EEEEESK_NSB_IJNSB_IJllllEEESD_SU_EEESK_S1Q_NS1H_6fusion15FusionCallbacksIS1L_NS1R_17LinearCombinationISK_fSK_fLNS_15FloatRoundStyleE2EEESJ_S1O_JEEENSA_5SM1004TMEM4LOAD26SM100_TMEM_LOAD_32dp32b32xES12_S1C_NSA_39AutoVectorizingCopyWithAssumedAlignmentILi128EEENSA_21SM90_TMA_STORE_IM2COLES1C_S22_S22_EEEvvEEEEvNT_6ParamsE,"",@"SHT_CUDA_INFO"
	.sectionflags	@""
	.align	4


	//----- nvinfo : EIATTR_CUDA_API_VERSION
	.align		4
        /*0000*/ 	.byte	0x04, 0x37
        /*0002*/ 	.short	(.L_31 - .L_30)
.L_30:
        /*0004*/ 	.word	0x00000082


	//----- nvinfo : EIATTR_KPARAM_INFO
	.align		4
.L_31:
        /*0008*/ 	.byte	0x04, 0x17
        /*000a*/ 	.short	(.L_33 - .L_32)
.L_32:
        /*000c*/ 	.word	0x00000000
        /*0010*/ 	.short	0x0000
        /*0012*/ 	.short	0x0000
        /*0014*/ 	.byte	0x00, 0xf0, 0x01, 0x24


	//----- nvinfo : EIATTR_AT_ENTRY_FRAGMENTS
	.align		4
.L_33:
        /*0018*/ 	.byte	0x04, 0x4f
        /*001a*/ 	.short	(.L_35 - .L_34)


	//   ....[0]....
.L_34:
        /*001c*/ 	.word	0x00000006


	//----- nvinfo : EIATTR_RESERVED_SMEM_USED
	.align		4
.L_35:
        /*0020*/ 	.byte	0x01, 0x41
	.zero		2


	//----- nvinfo : EIATTR_SPARSE_MMA_MASK
	.align		4
        /*0024*/ 	.byte	0x03, 0x50
        /*0026*/ 	.short	0x0000


	//----- nvinfo : EIATTR_TCGEN05_1CTA_USED
	.align		4
        /*0028*/ 	.byte	0x01, 0x51
	.zero		2


	//----- nvinfo : EIATTR_MAXREG_COUNT
	.align		4
        /*002c*/ 	.byte	0x03, 0x1b
        /*002e*/ 	.short	0x00ff


	//----- nvinfo : EIATTR_NUM_BARRIERS
	.align		4
        /*0030*/ 	.byte	0x02, 0x4c
        /*0032*/ 	.byte	0x07
	.zero		1


	//----- nvinfo : EIATTR_EXTERNS
	.align		4
        /*0034*/ 	.byte	0x04, 0x0f
        /*0036*/ 	.short	(.L_37 - .L_36)


	//   ....[0]....
	.align		4
.L_36:
        /*0038*/ 	.word	index@(__assertfail)


	//----- nvinfo : EIATTR_MERCURY_ISA_VERSION
	.align		4
.L_37:
        /*003c*/ 	.byte	0x03, 0x5f
        /*003e*/ 	.short	0x0101


	//----- nvinfo : EIATTR_INT_WARP_WIDE_INSTR_OFFSETS
	.align		4
        /*0040*/ 	.byte	0x04, 0x31
        /*0042*/ 	.short	(.L_39 - .L_38)


	//   ....[0]....
.L_38:
        /*0044*/ 	.word	0x000040b0


	//   ....[1]....
        /*0048*/ 	.word	0x000040d0


	//   ....[2]....
        /*004c*/ 	.word	0x00004100


	//   ....[3]....
        /*0050*/ 	.word	0x00004e90


	//   ....[4]....
        /*0054*/ 	.word	0x00004f00


	//   ....[5]....
        /*0058*/ 	.word	0x00005010


	//   ....[6]....
        /*005c*/ 	.word	0x00005090


	//   ....[7]....
        /*0060*/ 	.word	0x00005190


	//   ....[8]....
        /*0064*/ 	.word	0x00005230


	//   ....[9]....
        /*0068*/ 	.word	0x00005320


	//   ....[10]....
        /*006c*/ 	.word	0x00005420


	//----- nvinfo : EIATTR_COOP_GROUP_MASK_REGIDS
	.align		4
.L_39:
        /*0070*/ 	.byte	0x04, 0x29
        /*0072*/ 	.short	(.L_41 - .L_40)


	//   ....[0]....
.L_40:
        /*0074*/ 	.word	0xffffffff


	//   ....[1]....
        /*0078*/ 	.word	0xffffffff


	//   ....[2]....
        /*007c*/ 	.word	0xffffffff


	//   ....[3]....
        /*0080*/ 	.word	0xffffffff


	//   ....[4]....
        /*0084*/ 	.word	0xffffffff


	//   ....[5]....
        /*0088*/ 	.word	0xffffffff


	//   ....[6]....
        /*008c*/ 	.word	0xffffffff


	//   ....[7]....
        /*0090*/ 	.word	0xffffffff


	//   ....[8]....
        /*0094*/ 	.word	0xffffffff


	//   ....[9]....
        /*0098*/ 	.word	0xffffffff


	//   ....[10]....
        /*009c*/ 	.word	0xffffffff


	//   ....[11]....
        /*00a0*/ 	.word	0xffffffff


	//----- nvinfo : EIATTR_COOP_GROUP_INSTR_OFFSETS
	.align		4
.L_41:
        /*00a4*/ 	.byte	0x04, 0x28
        /*00a6*/ 	.short	(.L_43 - .L_42)


	//   ....[0]....
.L_42:
        /*00a8*/ 	.word	0x00000090


	//   ....[1]....
        /*00ac*/ 	.word	0x00000500


	//   ....[2]....
        /*00b0*/ 	.word	0x000007a0


	//   ....[3]....
        /*00b4*/ 	.word	0x00000940


	//   ....[4]....
        /*00b8*/ 	.word	0x00000a40


	//   ....[5]....
        /*00bc*/ 	.word	0x00000b90


	//   ....[6]....
        /*00c0*/ 	.word	0x00002390


	//   ....[7]....
        /*00c4*/ 	.word	0x000034f0


	//   ....[8]....
        /*00c8*/ 	.word	0x00003700


	//   ....[9]....
        /*00cc*/ 	.word	0x00003730


	//   ....[10]....
        /*00d0*/ 	.word	0x00003f90


	//   ....[11]....
        /*00d4*/ 	.word	0x000041d0


	//----- nvinfo : EIATTR_VRC_CTA_INIT_COUNT
	.align		4
.L_43:
        /*00d8*/ 	.byte	0x02, 0x4a
        /*00da*/ 	.byte	0x80
	.zero		1


	//----- nvinfo : EIATTR_SYSCALL_OFFSETS
	.align		4
        /*00dc*/ 	.byte	0x04, 0x46
        /*00de*/ 	.short	(.L_45 - .L_44)


	//   ....[0]....
.L_44:
        /*00e0*/ 	.word	0x00006030


	//   ....[1]....
        /*00e4*/ 	.word	0x00006120


	//   ....[2]....
        /*00e8*/ 	.word	0x00006af0


	//   ....[3]....
        /*00ec*/ 	.word	0x000077a0


	//   ....[4]....
        /*00f0*/ 	.word	0x00008420


	//   ....[5]....
        /*00f4*/ 	.word	0x00009090


	//----- nvinfo : EIATTR_MBARRIER_INSTR_OFFSETS
	.align		4
.L_45:
        /*00f8*/ 	.byte	0x04, 0x39
        /*00fa*/ 	.short	(.L_47 - .L_46)


	//   ....[0]....
.L_46:
        /*00fc*/ 	.word	0x00000600
        /*0100*/ 	.word	0x000000ff
        /*0104*/ 	.word	0x00000000
        /*0108*/ 	.short	0x0100
        /*010a*/ 	.byte	0x04
	.zero		1


	//   ....[1]....
        /*010c*/ 	.word	0x00000610
        /*0110*/ 	.word	0x000000ff
        /*0114*/ 	.word	0x00000060
        /*0118*/ 	.short	0x0100
        /*011a*/ 	.byte	0x04
	.zero		1


	//   ....[2]....
        /*011c*/ 	.word	0x00000620
        /*0120*/ 	.word	0x000000ff
        /*0124*/ 	.word	0x00000008
        /*0128*/ 	.short	0x0100
        /*012a*/ 	.byte	0x04
	.zero		1


	//   ....[3]....
        /*012c*/ 	.word	0x00000630
        /*0130*/ 	.word	0x000000ff
        /*0134*/ 	.word	0x00000068
        /*0138*/ 	.short	0x0100
        /*013a*/ 	.byte	0x04
	.zero		1


	//   ....[4]....
        /*013c*/ 	.word	0x00000640
        /*0140*/ 	.word	0x000000ff
        /*0144*/ 	.word	0x00000010
        /*0148*/ 	.short	0x0100
        /*014a*/ 	.byte	0x04
	.zero		1


	//   ....[5]....
        /*014c*/ 	.word	0x00000650
        /*0150*/ 	.word	0x000000ff
        /*0154*/ 	.word	0x00000070
        /*0158*/ 	.short	0x0100
        /*015a*/ 	.byte	0x04
	.zero		1


	//   ....[6]....
        /*015c*/ 	.word	0x00000660
        /*0160*/ 	.word	0x000000ff
        /*0164*/ 	.word	0x00000018
        /*0168*/ 	.short	0x0100
        /*016a*/ 	.byte	0x04
	.zero		1


	//   ....[7]....
        /*016c*/ 	.word	0x00000670
        /*0170*/ 	.word	0x000000ff
        /*0174*/ 	.word	0x00000078
        /*0178*/ 	.short	0x0100
        /*017a*/ 	.byte	0x04
	.zero		1


	//   ....[8]....
        /*017c*/ 	.word	0x00000680
        /*0180*/ 	.word	0x000000ff
        /*0184*/ 	.word	0x00000020
        /*0188*/ 	.short	0x0100
        /*018a*/ 	.byte	0x04
	.zero		1


	//   ....[9]....
        /*018c*/ 	.word	0x00000690
        /*0190*/ 	.word	0x000000ff
        /*0194*/ 	.word	0x00000080
        /*0198*/ 	.short	0x0100
        /*019a*/ 	.byte	0x04
	.zero		1


	//   ....[10]....
        /*019c*/ 	.word	0x000006a0
        /*01a0*/ 	.word	0x000000ff
        /*01a4*/ 	.word	0x00000028
        /*01a8*/ 	.short	0x0100
        /*01aa*/ 	.byte	0x04
	.zero		1


	//   ....[11]....
        /*01ac*/ 	.word	0x000006b0
        /*01b0*/ 	.word	0x000000ff
        /*01b4*/ 	.word	0x00000088
        /*01b8*/ 	.short	0x0100
        /*01ba*/ 	.byte	0x04
	.zero		1


	//   ....[12]....
        /*01bc*/ 	.word	0x000006c0
        /*01c0*/ 	.word	0x000000ff
        /*01c4*/ 	.word	0x00000030
        /*01c8*/ 	.short	0x0100
        /*01ca*/ 	.byte	0x04
	.zero		1


	//   ....[13]....
        /*01cc*/ 	.word	0x000006d0
        /*01d0*/ 	.word	0x000000ff
        /*01d4*/ 	.word	0x00000090
        /*01d8*/ 	.short	0x0100
        /*01da*/ 	.byte	0x04
	.zero		1


	//   ....[14]....
        /*01dc*/ 	.word	0x000006e0
        /*01e0*/ 	.word	0x000000ff
        /*01e4*/ 	.word	0x00000038
        /*01e8*/ 	.short	0x0100
        /*01ea*/ 	.byte	0x04
	.zero		1


	//   ....[15]....
        /*01ec*/ 	.word	0x000006f0
        /*01f0*/ 	.word	0x000000ff
        /*01f4*/ 	.word	0x00000098
        /*01f8*/ 	.short	0x0100
        /*01fa*/ 	.byte	0x04
	.zero		1


	//   ....[16]....
        /*01fc*/ 	.word	0x00000700
        /*0200*/ 	.word	0x000000ff
        /*0204*/ 	.word	0x00000040
        /*0208*/ 	.short	0x0100
        /*020a*/ 	.byte	0x04
	.zero		1


	//   ....[17]....
        /*020c*/ 	.word	0x00000710
        /*0210*/ 	.word	0x000000ff
        /*0214*/ 	.word	0x000000a0
        /*0218*/ 	.short	0x0100
        /*021a*/ 	.byte	0x04
	.zero		1


	//   ....[18]....
        /*021c*/ 	.word	0x00000720
        /*0220*/ 	.word	0x000000ff
        /*0224*/ 	.word	0x00000048
        /*0228*/ 	.short	0x0100
        /*022a*/ 	.byte	0x04
	.zero		1


	//   ....[19]....
        /*022c*/ 	.word	0x00000730
        /*0230*/ 	.word	0x000000ff
        /*0234*/ 	.word	0x000000a8
        /*0238*/ 	.short	0x0100
        /*023a*/ 	.byte	0x04
	.zero		1


	//   ....[20]....
        /*023c*/ 	.word	0x00000740
        /*0240*/ 	.word	0x000000ff
        /*0244*/ 	.word	0x00000050
        /*0248*/ 	.short	0x0100
        /*024a*/ 	.byte	0x04
	.zero		1


	//   ....[21]....
        /*024c*/ 	.word	0x00000750
        /*0250*/ 	.word	0x000000ff
        /*0254*/ 	.word	0x000000b0
        /*0258*/ 	.short	0x0100
        /*025a*/ 	.byte	0x04
	.zero		1


	//   ....[22]....
        /*025c*/ 	.word	0x00000760
        /*0260*/ 	.word	0x000000ff
        /*0264*/ 	.word	0x00000058
        /*0268*/ 	.short	0x0100
        /*026a*/ 	.byte	0x04
	.zero		1


	//   ....[23]....
        /*026c*/ 	.word	0x00000770
        /*0270*/ 	.word	0x000000ff
        /*0274*/ 	.word	0x000000b8
        /*0278*/ 	.short	0x0100
        /*027a*/ 	.byte	0x04
	.zero		1


	//   ....[24]....
        /*027c*/ 	.word	0x000008b0
        /*0280*/ 	.word	0x000000ff
        /*0284*/ 	.word	0x000000c0
        /*0288*/ 	.short	0x0100
        /*028a*/ 	.byte	0x04
	.zero		1


	//   ....[25]....
        /*028c*/ 	.word	0x000008c0
        /*0290*/ 	.word	0x000000ff
        /*0294*/ 	.word	0x000000e0
        /*0298*/ 	.short	0x0100
        /*029a*/ 	.byte	0x04
	.zero		1


	//   ....[26]....
        /*029c*/ 	.word	0x000008d0
        /*02a0*/ 	.word	0x000000ff
        /*02a4*/ 	.word	0x000000c8
        /*02a8*/ 	.short	0x0100
        /*02aa*/ 	.byte	0x04
	.zero		1


	//   ....[27]....
        /*02ac*/ 	.word	0x000008e0
        /*02b0*/ 	.word	0x000000ff
        /*02b4*/ 	.word	0x000000e8
        /*02b8*/ 	.short	0x0100
        /*02ba*/ 	.byte	0x04
	.zero		1


	//   ....[28]....
        /*02bc*/ 	.word	0x000008f0
        /*02c0*/ 	.word	0x000000ff
        /*02c4*/ 	.word	0x000000d0
        /*02c8*/ 	.short	0x0100
        /*02ca*/ 	.byte	0x04
	.zero		1


	//   ....[29]....
        /*02cc*/ 	.word	0x00000900
        /*02d0*/ 	.word	0x000000ff
        /*02d4*/ 	.word	0x000000f0
        /*02d8*/ 	.short	0x0100
        /*02da*/ 	.byte	0x04
	.zero		1


	//   ....[30]....
        /*02dc*/ 	.word	0x00000910
        /*02e0*/ 	.word	0x000000ff
        /*02e4*/ 	.word	0x000000d8
        /*02e8*/ 	.short	0x0100
        /*02ea*/ 	.byte	0x04
	.zero		1


	//   ....[31]....
        /*02ec*/ 	.word	0x00000920
        /*02f0*/ 	.word	0x000000ff
        /*02f4*/ 	.word	0x000000f8
        /*02f8*/ 	.short	0x0100
        /*02fa*/ 	.byte	0x04
	.zero		1


	//   ....[32]....
        /*02fc*/ 	.word	0x00000a10
        /*0300*/ 	.word	0x000000ff
        /*0304*/ 	.word	0x00000100
        /*0308*/ 	.short	0x0100
        /*030a*/ 	.byte	0x06
	.zero		1


	//   ....[33]....
        /*030c*/ 	.word	0x00000a20
        /*0310*/ 	.word	0x000000ff
        /*0314*/ 	.word	0x00000108
        /*0318*/ 	.short	0x0100
        /*031a*/ 	.byte	0x06
	.zero		1


	//   ....[34]....
        /*031c*/ 	.word	0x00000b60
        /*0320*/ 	.word	0x000000ff
        /*0324*/ 	.word	0x00000110
        /*0328*/ 	.short	0x0100
        /*032a*/ 	.byte	0x06
	.zero		1


	//   ....[35]....
        /*032c*/ 	.word	0x00000b70
        /*0330*/ 	.word	0x000000ff
        /*0334*/ 	.word	0x00000118
        /*0338*/ 	.short	0x0100
        /*033a*/ 	.byte	0x06
	.zero		1


	//   ....[36]....
        /*033c*/ 	.word	0x00000cc0
        /*0340*/ 	.word	0x000000ff
        /*0344*/ 	.word	0x00000120
        /*0348*/ 	.short	0x0100
        /*034a*/ 	.byte	0x04
	.zero		1


	//   ....[37]....
        /*034c*/ 	.word	0x00000cd0
        /*0350*/ 	.word	0x000000ff
        /*0354*/ 	.word	0x00000130
        /*0358*/ 	.short	0x0100
        /*035a*/ 	.byte	0x04
	.zero		1


	//   ....[38]....
        /*035c*/ 	.word	0x00000ce0
        /*0360*/ 	.word	0x000000ff
        /*0364*/ 	.word	0x00000128
        /*0368*/ 	.short	0x0100
        /*036a*/ 	.byte	0x04
	.zero		1


	//   ....[39]....
        /*036c*/ 	.word	0x00000cf0
        /*0370*/ 	.word	0x000000ff
        /*0374*/ 	.word	0x00000138
        /*0378*/ 	.short	0x0100
        /*037a*/ 	.byte	0x04
	.zero		1


	//   ....[40]....
        /*037c*/ 	.word	0x00001670
        /*0380*/ 	.word	0x000000ff
        /*0384*/ 	.word	0x00000060
        /*0388*/ 	.short	0x010a
        /*038a*/ 	.byte	0x04
	.zero		1


	//   ....[41]....
        /*038c*/ 	.word	0x00001980
        /*0390*/ 	.word	0x000000ff
        /*0394*/ 	.word	0x00000060
        /*0398*/ 	.short	0x010a
        /*039a*/ 	.byte	0x09
	.zero		1


	//   ....[42]....
        /*039c*/ 	.word	0x00001af0
        /*03a0*/ 	.word	0x000000ff
        /*03a4*/ 	.word	0x00000060
        /*03a8*/ 	.short	0x010a
        /*03aa*/ 	.byte	0x08
	.zero		1


	//   ....[43]....
        /*03ac*/ 	.word	0x00001d00
        /*03b0*/ 	.word	0x000000ff
        /*03b4*/ 	.word	0x00000108
        /*03b8*/ 	.short	0x0101
        /*03ba*/ 	.byte	0x24
	.zero		1


	//   ....[44]....
        /*03bc*/ 	.word	0x00001d30
        /*03c0*/ 	.word	0x000000ff
        /*03c4*/ 	.word	0x00000060
        /*03c8*/ 	.short	0x010a
        /*03ca*/ 	.byte	0x04
	.zero		1


	//   ....[45]....
        /*03cc*/ 	.word	0x00002010
        /*03d0*/ 	.word	0x000000ff
        /*03d4*/ 	.word	0x00000060
        /*03d8*/ 	.short	0x010a
        /*03da*/ 	.byte	0x09
	.zero		1


	//   ....[46]....
        /*03dc*/ 	.word	0x00002180
        /*03e0*/ 	.word	0x000000ff
        /*03e4*/ 	.word	0x00000060
        /*03e8*/ 	.short	0x010a
        /*03ea*/ 	.byte	0x08
	.zero		1


	//   ....[47]....
        /*03ec*/ 	.word	0x000023a0
        /*03f0*/ 	.word	0x000000ff
        /*03f4*/ 	.word	0x00000110
        /*03f8*/ 	.short	0x010a
        /*03fa*/ 	.byte	0x24
	.zero		1


	//   ....[48]....
        /*03fc*/ 	.word	0x00002460
        /*0400*/ 	.word	0x000000ff
        /*0404*/ 	.word	0x00000000
        /*0408*/ 	.short	0x0101
        /*040a*/ 	.byte	0x04
	.zero		1


	//   ....[49]....
        /*040c*/ 	.word	0x00002a60
        /*0410*/ 	.word	0x000000ff
        /*0414*/ 	.word	0x00000000
        /*0418*/ 	.short	0x010a
        /*041a*/ 	.byte	0x04
	.zero		1


	//   ....[50]....
        /*041c*/ 	.word	0x00002b00
        /*0420*/ 	.word	0x000000ff
        /*0424*/ 	.word	0x00000000
        /*0428*/ 	.short	0x010a
        /*042a*/ 	.byte	0x05
	.zero		1


	//   ....[51]....
        /*042c*/ 	.word	0x00002ba0
        /*0430*/ 	.word	0x000000ff
        /*0434*/ 	.word	0x00000000
        /*0438*/ 	.short	0x010a
        /*043a*/ 	.byte	0x05
	.zero		1


	//   ....[52]....
        /*043c*/ 	.word	0x00002c40
        /*0440*/ 	.word	0x000000ff
        /*0444*/ 	.word	0x00000000
        /*0448*/ 	.short	0x010a
        /*044a*/ 	.byte	0x05
	.zero		1


	//   ....[53]....
        /*044c*/ 	.word	0x00002ce0
        /*0450*/ 	.word	0x000000ff
        /*0454*/ 	.word	0x00000000
        /*0458*/ 	.short	0x010a
        /*045a*/ 	.byte	0x05
	.zero		1


	//   ....[54]....
        /*045c*/ 	.word	0x00002d80
        /*0460*/ 	.word	0x000000ff
        /*0464*/ 	.word	0x00000000
        /*0468*/ 	.short	0x010a
        /*046a*/ 	.byte	0x05
	.zero		1


	//   ....[55]....
        /*046c*/ 	.word	0x00002e20
        /*0470*/ 	.word	0x000000ff
        /*0474*/ 	.word	0x00000000
        /*0478*/ 	.short	0x010a
        /*047a*/ 	.byte	0x05
	.zero		1


	//   ....[56]....
        /*047c*/ 	.word	0x00002ec0
        /*0480*/ 	.word	0x000000ff
        /*0484*/ 	.word	0x00000000
        /*0488*/ 	.short	0x010a
        /*048a*/ 	.byte	0x05
	.zero		1


	//   ....[57]....
        /*048c*/ 	.word	0x00002f60
        /*0490*/ 	.word	0x000000ff
        /*0494*/ 	.word	0x00000000
        /*0498*/ 	.short	0x010a
        /*049a*/ 	.byte	0x05
	.zero		1


	//   ....[58]....
        /*049c*/ 	.word	0x00003000
        /*04a0*/ 	.word	0x000000ff
        /*04a4*/ 	.word	0x00000000
        /*04a8*/ 	.short	0x010a
        /*04aa*/ 	.byte	0x05
	.zero		1


	//   ....[59]....
        /*04ac*/ 	.word	0x000030a0
        /*04b0*/ 	.word	0x000000ff
        /*04b4*/ 	.word	0x00000000
        /*04b8*/ 	.short	0x010a
        /*04ba*/ 	.byte	0x05
	.zero		1


	//   ....[60]....
        /*04bc*/ 	.word	0x00003150
        /*04c0*/ 	.word	0x00000000
        /*04c4*/ 	.word	0x00000000
        /*04c8*/ 	.short	0x010a
        /*04ca*/ 	.byte	0xff
	.zero		1


	//   ....[61]....
        /*04cc*/ 	.word	0x000032a0
        /*04d0*/ 	.word	0x000000ff
        /*04d4*/ 	.word	0x00000118
        /*04d8*/ 	.short	0x010a
        /*04da*/ 	.byte	0x04
	.zero		1


	//   ....[62]....
        /*04dc*/ 	.word	0x00003340
        /*04e0*/ 	.word	0x000000ff
        /*04e4*/ 	.word	0x00000110
        /*04e8*/ 	.short	0x010a
        /*04ea*/ 	.byte	0x04
	.zero		1


	//   ....[63]....
        /*04ec*/ 	.word	0x000033e0
        /*04f0*/ 	.word	0x000000ff
        /*04f4*/ 	.word	0x00000000
        /*04f8*/ 	.short	0x0101
        /*04fa*/ 	.byte	0x05
	.zero		1


	//   ....[64]....
        /*04fc*/ 	.word	0x00003420
        /*0500*/ 	.word	0x000000ff
        /*0504*/ 	.word	0x00000118
        /*0508*/ 	.short	0x0106
        /*050a*/ 	.byte	0x04
	.zero		1


	//   ....[65]....
        /*050c*/ 	.word	0x00003460
        /*0510*/ 	.word	0x00000000
        /*0514*/ 	.word	0x00000118
        /*0518*/ 	.short	0x010a
        /*051a*/ 	.byte	0xff
	.zero		1


	//   ....[66]....
        /*051c*/ 	.word	0x00003990
        /*0520*/ 	.word	0x000000ff
        /*0524*/ 	.word	0x00000110
        /*0528*/ 	.short	0x010a
        /*052a*/ 	.byte	0x12
	.zero		1


	//   ....[67]....
        /*052c*/ 	.word	0x00003a40
        /*0530*/ 	.word	0x000000ff
        /*0534*/ 	.word	0x00000000
        /*0538*/ 	.short	0x0101
        /*053a*/ 	.byte	0x17
	.zero		1


	//   ....[68]....
        /*053c*/ 	.word	0x00003a50
        /*0540*/ 	.word	0x000000ff
        /*0544*/ 	.word	0x00000130
        /*0548*/ 	.short	0x010a
        /*054a*/ 	.byte	0x16
	.zero		1


	//   ....[69]....
        /*054c*/ 	.word	0x00003b10
        /*0550*/ 	.word	0x000000ff
        /*0554*/ 	.word	0x00000000
        /*0558*/ 	.short	0x010a
        /*055a*/ 	.byte	0x04
	.zero		1


	//   ....[70]....
        /*055c*/ 	.word	0x00003b50
        /*0560*/ 	.word	0x000000ff
        /*0564*/ 	.word	0x00000000
        /*0568*/ 	.short	0x010a
        /*056a*/ 	.byte	0x10
	.zero		1


	//   ....[71]....
        /*056c*/ 	.word	0x00003c90
        /*0570*/ 	.word	0x000000ff
        /*0574*/ 	.word	0x00000000
        /*0578*/ 	.short	0x010a
        /*057a*/ 	.byte	0x04
	.zero		1


	//   ....[72]....
        /*057c*/ 	.word	0x00003ee0
        /*0580*/ 	.word	0x000000ff
        /*0584*/ 	.word	0x00000000
        /*0588*/ 	.short	0x010a
        /*058a*/ 	.byte	0x04
	.zero		1


	//   ....[73]....
        /*058c*/ 	.word	0x00003f70
        /*0590*/ 	.word	0x000000ff
        /*0594*/ 	.word	0x00000000
        /*0598*/ 	.short	0x010a
        /*059a*/ 	.byte	0x04
	.zero		1


	//   ....[74]....
        /*059c*/ 	.word	0x00004540
        /*05a0*/ 	.word	0x000000ff
        /*05a4*/ 	.word	0x00000110
        /*05a8*/ 	.short	0x010a
        /*05aa*/ 	.byte	0x14
	.zero		1


	//   ....[75]....
        /*05ac*/ 	.word	0x000045e0
        /*05b0*/ 	.word	0x000000ff
        /*05b4*/ 	.word	0x00000000
        /*05b8*/ 	.short	0x0101
        /*05ba*/ 	.byte	0x2f
	.zero		1


	//   ....[76]....
        /*05bc*/ 	.word	0x00004b30
        /*05c0*/ 	.word	0x000000ff
        /*05c4*/ 	.word	0x00000108
        /*05c8*/ 	.short	0x010a
        /*05ca*/ 	.byte	0x14
	.zero		1


	//   ....[77]....
        /*05cc*/ 	.word	0x00004cd0
        /*05d0*/ 	.word	0x000000ff
        /*05d4*/ 	.word	0x000000e0
        /*05d8*/ 	.short	0x010a
        /*05da*/ 	.byte	0x14
	.zero		1


	//   ....[78]....
        /*05dc*/ 	.word	0x00004fa0
        /*05e0*/ 	.word	0x000000ff
        /*05e4*/ 	.word	0x000000c0
        /*05e8*/ 	.short	0x010b
        /*05ea*/ 	.byte	0x14
	.zero		1


	//   ....[79]....
        /*05ec*/ 	.word	0x00004fb0
        /*05f0*/ 	.word	0x000000ff
        /*05f4*/ 	.word	0x00000000
        /*05f8*/ 	.short	0x0101
        /*05fa*/ 	.byte	0x35
	.zero		1


	//   ....[80]....
        /*05fc*/ 	.word	0x00004fd0
        /*0600*/ 	.word	0x000000ff
        /*0604*/ 	.word	0x000000e8
        /*0608*/ 	.short	0x010a
        /*060a*/ 	.byte	0x14
	.zero		1


	//   ....[81]....
        /*060c*/ 	.word	0x00005120
        /*0610*/ 	.word	0x000000ff
        /*0614*/ 	.word	0x000000c8
        /*0618*/ 	.short	0x010b
        /*061a*/ 	.byte	0x14
	.zero		1


	//   ....[82]....
        /*061c*/ 	.word	0x00005130
        /*0620*/ 	.word	0x000000ff
        /*0624*/ 	.word	0x00000000
        /*0628*/ 	.short	0x0101
        /*062a*/ 	.byte	0x32
	.zero		1


	//   ....[83]....
        /*062c*/ 	.word	0x00005150
        /*0630*/ 	.word	0x000000ff
        /*0634*/ 	.word	0x000000f0
        /*0638*/ 	.short	0x010a
        /*063a*/ 	.byte	0x14
	.zero		1


	//   ....[84]....
        /*063c*/ 	.word	0x000052c0
        /*0640*/ 	.word	0x000000ff
        /*0644*/ 	.word	0x000000d0
        /*0648*/ 	.short	0x010b
        /*064a*/ 	.byte	0x14
	.zero		1


	//   ....[85]....
        /*064c*/ 	.word	0x000052d0
        /*0650*/ 	.word	0x000000ff
        /*0654*/ 	.word	0x00000000
        /*0658*/ 	.short	0x0101
        /*065a*/ 	.byte	0x31
	.zero		1


	//   ....[86]....
        /*065c*/ 	.word	0x000052e0
        /*0660*/ 	.word	0x000000ff
        /*0664*/ 	.word	0x000000f8
        /*0668*/ 	.short	0x010a
        /*066a*/ 	.byte	0x14
	.zero		1


	//   ....[87]....
        /*066c*/ 	.word	0x00005490
        /*0670*/ 	.word	0x000000ff
        /*0674*/ 	.word	0x000000d8
        /*0678*/ 	.short	0x010b
        /*067a*/ 	.byte	0x14
	.zero		1


	//   ....[88]....
        /*067c*/ 	.word	0x000054a0
        /*0680*/ 	.word	0x000000ff
        /*0684*/ 	.word	0x00000000
        /*0688*/ 	.short	0x0101
        /*068a*/ 	.byte	0x30
	.zero		1


	//   ....[89]....
        /*068c*/ 	.word	0x000054d0
        /*0690*/ 	.word	0x000000ff
        /*0694*/ 	.word	0x000000e0
        /*0698*/ 	.short	0x010a
        /*069a*/ 	.byte	0x14
	.zero		1


	//   ....[90]....
        /*069c*/ 	.word	0x000054f0
        /*06a0*/ 	.word	0x000000ff
        /*06a4*/ 	.word	0x000000e8
        /*06a8*/ 	.short	0x010a
        /*06aa*/ 	.byte	0x14
	.zero		1


	//   ....[91]....
        /*06ac*/ 	.word	0x00005510
        /*06b0*/ 	.word	0x000000ff
        /*06b4*/ 	.word	0x000000f0
        /*06b8*/ 	.short	0x010a
        /*06ba*/ 	.byte	0x14
	.zero		1


	//   ....[92]....
        /*06bc*/ 	.word	0x00005550
        /*06c0*/ 	.word	0x00000000
        /*06c4*/ 	.word	0x000000f8
        /*06c8*/ 	.short	0x010a
        /*06ca*/ 	.byte	0xff
	.zero		1


	//   ....[93]....
        /*06cc*/ 	.word	0x000058d0
        /*06d0*/ 	.word	0x000000ff
        /*06d4*/ 	.word	0x00000110
        /*06d8*/ 	.short	0x010a
        /*06da*/ 	.byte	0x31
	.zero		1


	//   ....[94]....
        /*06dc*/ 	.word	0x000059a0
        /*06e0*/ 	.word	0x000000ff
        /*06e4*/ 	.word	0x00000000
        /*06e8*/ 	.short	0x0101
        /*06ea*/ 	.byte	0x04
	.zero		1


	//   ....[95]....
        /*06ec*/ 	.word	0x00006620
        /*06f0*/ 	.word	0x000000ff
        /*06f4*/ 	.word	0x000000c0
        /*06f8*/ 	.short	0x010a
        /*06fa*/ 	.byte	0x31
	.zero		1


	//   ....[96]....
        /*06fc*/ 	.word	0x000066d0
        /*0700*/ 	.word	0x00000038
        /*0704*/ 	.word	0x00000120
        /*0708*/ 	.short	0x010a
        /*070a*/ 	.byte	0xff
	.zero		1


	//   ....[97]....
        /*070c*/ 	.word	0x000068e0
        /*0710*/ 	.word	0x000000ff
        /*0714*/ 	.word	0x000000c0
        /*0718*/ 	.short	0x010a
        /*071a*/ 	.byte	0x31
	.zero		1


	//   ....[98]....
        /*071c*/ 	.word	0x000069d0
        /*0720*/ 	.word	0x00000038
        /*0724*/ 	.word	0x00000120
        /*0728*/ 	.short	0x010a
        /*072a*/ 	.byte	0xff
	.zero		1


	//   ....[99]....
        /*072c*/ 	.word	0x000074d0
        /*0730*/ 	.word	0x00000000
        /*0734*/ 	.word	0x00000000
        /*0738*/ 	.short	0x0101
        /*073a*/ 	.byte	0xff
	.zero		1


	//   ....[100]....
        /*073c*/ 	.word	0x000074e0
        /*0740*/ 	.word	0x00000002
        /*0744*/ 	.word	0x000000c0
        /*0748*/ 	.short	0x010a
        /*074a*/ 	.byte	0xff
	.zero		1


	//   ....[101]....
        /*074c*/ 	.word	0x000075c0
        /*0750*/ 	.word	0x00000002
        /*0754*/ 	.word	0x000000c0
        /*0758*/ 	.short	0x010a
        /*075a*/ 	.byte	0xff
	.zero		1


	//   ....[102]....
        /*075c*/ 	.word	0x00008150
        /*0760*/ 	.word	0x00000000
        /*0764*/ 	.word	0x00000000
        /*0768*/ 	.short	0x0101
        /*076a*/ 	.byte	0xff
	.zero		1


	//   ....[103]....
        /*076c*/ 	.word	0x00008170
        /*0770*/ 	.word	0x00000006
        /*0774*/ 	.word	0x000000c0
        /*0778*/ 	.short	0x010a
        /*077a*/ 	.byte	0xff
	.zero		1


	//   ....[104]....
        /*077c*/ 	.word	0x00008240
        /*0780*/ 	.word	0x00000006
        /*0784*/ 	.word	0x000000c0
        /*0788*/ 	.short	0x010a
        /*078a*/ 	.byte	0xff
	.zero		1


	//   ....[105]....
        /*078c*/ 	.word	0x00008dc0
        /*0790*/ 	.word	0x00000000
        /*0794*/ 	.word	0x00000000
        /*0798*/ 	.short	0x0101
        /*079a*/ 	.byte	0xff
	.zero		1


	//   ....[106]....
        /*079c*/ 	.word	0x00008de0
        /*07a0*/ 	.word	0x00000002
        /*07a4*/ 	.word	0x000000c0
        /*07a8*/ 	.short	0x010a
        /*07aa*/ 	.byte	0xff
	.zero		1


	//   ....[107]....
        /*07ac*/ 	.word	0x00008eb0
        /*07b0*/ 	.word	0x00000002
        /*07b4*/ 	.word	0x000000c0
        /*07b8*/ 	.short	0x010a
        /*07ba*/ 	.byte	0xff
	.zero		1


	//   ....[108]....
        /*07bc*/ 	.word	0x000092c0
        /*07c0*/ 	.word	0x000000ff
        /*07c4*/ 	.word	0x00000000
        /*07c8*/ 	.short	0x0101
        /*07ca*/ 	.byte	0x04
	.zero		1


	//   ....[109]....
        /*07cc*/ 	.word	0x00009aa0
        /*07d0*/ 	.word	0x00000000
        /*07d4*/ 	.word	0x00000000
        /*07d8*/ 	.short	0x0101
        /*07da*/ 	.byte	0xff
	.zero		1


	//   ....[110]....
        /*07dc*/ 	.word	0x00009d20
        /*07e0*/ 	.word	0x000000ff
        /*07e4*/ 	.word	0x00000000
        /*07e8*/ 	.short	0x0101
        /*07ea*/ 	.byte	0x04
	.zero		1


	//   ....[111]....
        /*07ec*/ 	.word	0x00009d50
        /*07f0*/ 	.word	0x00000000
        /*07f4*/ 	.word	0x00000060
        /*07f8*/ 	.short	0x010a
        /*07fa*/ 	.byte	0xff
	.zero		1


	//   ....[112]....
        /*07fc*/ 	.word	0x00009db0
        /*0800*/ 	.word	0x00000000
        /*0804*/ 	.word	0x00000060
        /*0808*/ 	.short	0x010a
        /*080a*/ 	.byte	0xff
	.zero		1


	//   ....[113]....
        /*080c*/ 	.word	0x00009e10
        /*0810*/ 	.word	0x00000000
        /*0814*/ 	.word	0x00000110
        /*0818*/ 	.short	0x010a
        /*081a*/ 	.byte	0xff
	.zero		1


	//   ....[114]....
        /*081c*/ 	.word	0x00009e70
        /*0820*/ 	.word	0x00000000
        /*0824*/ 	.word	0x00000000
        /*0828*/ 	.short	0x010a
        /*082a*/ 	.byte	0xff
	.zero		1


	//   ....[115]....
        /*082c*/ 	.word	0x00009ed0
        /*0830*/ 	.word	0x00000000
        /*0834*/ 	.word	0x00000000
        /*0838*/ 	.short	0x010a
        /*083a*/ 	.byte	0xff
	.zero		1


	//   ....[116]....
        /*083c*/ 	.word	0x00009f30
        /*0840*/ 	.word	0x00000000
        /*0844*/ 	.word	0x00000000
        /*0848*/ 	.short	0x010a
        /*084a*/ 	.byte	0xff
	.zero		1


	//   ....[117]....
        /*084c*/ 	.word	0x00009f90
        /*0850*/ 	.word	0x00000000
        /*0854*/ 	.word	0x00000000
        /*0858*/ 	.short	0x010a
        /*085a*/ 	.byte	0xff
	.zero		1


	//   ....[118]....
        /*085c*/ 	.word	0x00009ff0
        /*0860*/ 	.word	0x00000000
        /*0864*/ 	.word	0x00000000
        /*0868*/ 	.short	0x010a
        /*086a*/ 	.byte	0xff
	.zero		1


	//   ....[119]....
        /*086c*/ 	.word	0x0000a050
        /*0870*/ 	.word	0x00000000
        /*0874*/ 	.word	0x00000000
        /*0878*/ 	.short	0x010a
        /*087a*/ 	.byte	0xff
	.zero		1


	//   ....[120]....
        /*087c*/ 	.word	0x0000a0b0
        /*0880*/ 	.word	0x00000000
        /*0884*/ 	.word	0x00000000
        /*0888*/ 	.short	0x010a
        /*088a*/ 	.byte	0xff
	.zero		1


	//   ....[121]....
        /*088c*/ 	.word	0x0000a110
        /*0890*/ 	.word	0x00000000
        /*0894*/ 	.word	0x00000000
        /*0898*/ 	.short	0x010a
        /*089a*/ 	.byte	0xff
	.zero		1


	//   ....[122]....
        /*089c*/ 	.word	0x0000a170
        /*08a0*/ 	.word	0x00000000
        /*08a4*/ 	.word	0x00000000
        /*08a8*/ 	.short	0x010a
        /*08aa*/ 	.byte	0xff
	.zero		1


	//   ....[123]....
        /*08ac*/ 	.word	0x0000a1d0
        /*08b0*/ 	.word	0x00000000
        /*08b4*/ 	.word	0x00000000
        /*08b8*/ 	.short	0x010a
        /*08ba*/ 	.byte	0xff
	.zero		1


	//   ....[124]....
        /*08bc*/ 	.word	0x0000a230
        /*08c0*/ 	.word	0x00000000
        /*08c4*/ 	.word	0x00000000
        /*08c8*/ 	.short	0x010a
        /*08ca*/ 	.byte	0xff
	.zero		1


	//   ....[125]....
        /*08cc*/ 	.word	0x0000a290
        /*08d0*/ 	.word	0x00000004
        /*08d4*/ 	.word	0x00000118
        /*08d8*/ 	.short	0x010a
        /*08da*/ 	.byte	0xff
	.zero		1


	//   ....[126]....
        /*08dc*/ 	.word	0x0000a2f0
        /*08e0*/ 	.word	0x00000004
        /*08e4*/ 	.word	0x00000110
        /*08e8*/ 	.short	0x010a
        /*08ea*/ 	.byte	0xff
	.zero		1


	//   ....[127]....
        /*08ec*/ 	.word	0x0000a350
        /*08f0*/ 	.word	0x00000000
        /*08f4*/ 	.word	0x00000110
        /*08f8*/ 	.short	0x010a
        /*08fa*/ 	.byte	0xff
	.zero		1


	//   ....[128]....
        /*08fc*/ 	.word	0x0000a3b0
        /*0900*/ 	.word	0x00000004
        /*0904*/ 	.word	0x00000130
        /*0908*/ 	.short	0x010a
        /*090a*/ 	.byte	0xff
	.zero		1


	//   ....[129]....
        /*090c*/ 	.word	0x0000a410
        /*0910*/ 	.word	0x00000000
        /*0914*/ 	.word	0x00000000
        /*0918*/ 	.short	0x010a
        /*091a*/ 	.byte	0xff
	.zero		1


	//   ....[130]....
        /*091c*/ 	.word	0x0000a470
        /*0920*/ 	.word	0x00000000
        /*0924*/ 	.word	0x00000000
        /*0928*/ 	.short	0x010a
        /*092a*/ 	.byte	0xff
	.zero		1


	//   ....[131]....
        /*092c*/ 	.word	0x0000a4d0
        /*0930*/ 	.word	0x00000000
        /*0934*/ 	.word	0x00000000
        /*0938*/ 	.short	0x010a
        /*093a*/ 	.byte	0xff
	.zero		1


	//   ....[132]....
        /*093c*/ 	.word	0x0000a530
        /*0940*/ 	.word	0x00000000
        /*0944*/ 	.word	0x00000110
        /*0948*/ 	.short	0x010a
        /*094a*/ 	.byte	0xff
	.zero		1


	//   ....[133]....
        /*094c*/ 	.word	0x0000a590
        /*0950*/ 	.word	0x00000000
        /*0954*/ 	.word	0x00000108
        /*0958*/ 	.short	0x010a
        /*095a*/ 	.byte	0xff
	.zero		1


	//   ....[134]....
        /*095c*/ 	.word	0x0000a5f0
        /*0960*/ 	.word	0x00000002
        /*0964*/ 	.word	0x000000e0
        /*0968*/ 	.short	0x010a
        /*096a*/ 	.byte	0xff
	.zero		1


	//   ....[135]....
        /*096c*/ 	.word	0x0000a650
        /*0970*/ 	.word	0x00000002
        /*0974*/ 	.word	0x000000e8
        /*0978*/ 	.short	0x010a
        /*097a*/ 	.byte	0xff
	.zero		1


	//   ....[136]....
        /*097c*/ 	.word	0x0000a6b0
        /*0980*/ 	.word	0x00000002
        /*0984*/ 	.word	0x000000f0
        /*0988*/ 	.short	0x010a
        /*098a*/ 	.byte	0xff
	.zero		1


	//   ....[137]....
        /*098c*/ 	.word	0x0000a710
        /*0990*/ 	.word	0x00000000
        /*0994*/ 	.word	0x000000f8
        /*0998*/ 	.short	0x010a
        /*099a*/ 	.byte	0xff
	.zero		1


	//   ....[138]....
        /*099c*/ 	.word	0x0000a770
        /*09a0*/ 	.word	0x00000000
        /*09a4*/ 	.word	0x000000e0
        /*09a8*/ 	.short	0x010a
        /*09aa*/ 	.byte	0xff
	.zero		1


	//   ....[139]....
        /*09ac*/ 	.word	0x0000a7d0
        /*09b0*/ 	.word	0x00000000
        /*09b4*/ 	.word	0x000000e8
        /*09b8*/ 	.short	0x010a
        /*09ba*/ 	.byte	0xff
	.zero		1


	//   ....[140]....
        /*09bc*/ 	.word	0x0000a830
        /*09c0*/ 	.word	0x00000000
        /*09c4*/ 	.word	0x000000f0
        /*09c8*/ 	.short	0x010a
        /*09ca*/ 	.byte	0xff
	.zero		1


	//   ....[141]....
        /*09cc*/ 	.word	0x0000a890
        /*09d0*/ 	.word	0x00000000
        /*09d4*/ 	.word	0x00000110
        /*09d8*/ 	.short	0x010a
        /*09da*/ 	.byte	0xff
	.zero		1


	//   ....[142]....
        /*09dc*/ 	.word	0x0000a8f0
        /*09e0*/ 	.word	0x00000002
        /*09e4*/ 	.word	0x000000c0
        /*09e8*/ 	.short	0x010a
        /*09ea*/ 	.byte	0xff
	.zero		1


	//   ....[143]....
        /*09ec*/ 	.word	0x0000a940
        /*09f0*/ 	.word	0x00000038
        /*09f4*/ 	.word	0x00000120
        /*09f8*/ 	.short	0x010a
        /*09fa*/ 	.byte	0xff
	.zero		1


	//   ....[144]....
        /*09fc*/ 	.word	0x0000a990
        /*0a00*/ 	.word	0x00000002
        /*0a04*/ 	.word	0x000000c0
        /*0a08*/ 	.short	0x010a
        /*0a0a*/ 	.byte	0xff
	.zero		1


	//   ....[145]....
        /*0a0c*/ 	.word	0x0000a9e0
        /*0a10*/ 	.word	0x00000006
        /*0a14*/ 	.word	0x000000c0
        /*0a18*/ 	.short	0x010a
        /*0a1a*/ 	.byte	0xff
	.zero		1


	//   ....[146]....
        /*0a1c*/ 	.word	0x0000aa30
        /*0a20*/ 	.word	0x00000002
        /*0a24*/ 	.word	0x000000c0
        /*0a28*/ 	.short	0x010a
        /*0a2a*/ 	.byte	0xff
	.zero		1


	//----- nvinfo : EIATTR_NUM_MBARRIERS
	.align		4
.L_47:
        /*0a2c*/ 	.byte	0x03, 0x38
        /*0a2e*/ 	.short	0x0028


	//----- nvinfo : EIATTR_EXIT_INSTR_OFFSETS
	.align		4
        /*0a30*/ 	.byte	0x04, 0x1c
        /*0a32*/ 	.short	(.L_49 - .L_48)


	//   ....[0]....
.L_48:
        /*0a34*/ 	.word	0x00003180


	//   ....[1]....
        /*0a38*/ 	.word	0x00003430


	//   ....[2]....
        /*0a3c*/ 	.word	0x00003490


	//   ....[3]....
        /*0a40*/ 	.word	0x000041e0


	//   ....[4]....
        /*0a44*/ 	.word	0x00005580


	//   ....[5]....
        /*0a48*/ 	.word	0x000055c0


	//   ....[6]....
        /*0a4c*/ 	.word	0x00009c00


	//   ....[7]....
        /*0a50*/ 	.word	0x00009c80


	//   ....[8]....
        /*0a54*/ 	.word	0x00009cb0


	//   ....[9]....
        /*0a58*/ 	.word	0x00009d30


	//----- nvinfo : EIATTR_MAX_THREADS
	.align		4
.L_49:
        /*0a5c*/ 	.byte	0x04, 0x05
        /*0a5e*/ 	.short	(.L_51 - .L_50)
.L_50:
        /*0a60*/ 	.word	0x00000100
        /*0a64*/ 	.word	0x00000001
        /*0a68*/ 	.word	0x00000001


	//----- nvinfo : EIATTR_CRS_STACK_SIZE
	.align		4
.L_51:
        /*0a6c*/ 	.byte	0x04, 0x1e
        /*0a6e*/ 	.short	(.L_53 - .L_52)
.L_52:
        /*0a70*/ 	.word	0x00000000


	//----- nvinfo : EIATTR_CBANK_PARAM_SIZE
	.align		4
.L_53:
        /*0a74*/ 	.byte	0x03, 0x19
        /*0a76*/ 	.short	0x0900


	//----- nvinfo : EIATTR_PARAM_CBANK
	.align		4
        /*0a78*/ 	.byte	0x04, 0x0a
        /*0a7a*/ 	.short	(.L_55 - .L_54)
	.align		4
.L_54:
        /*0a7c*/ 	.word	index@(.nv.constant0._ZN7cutlass13device_kernelINS_4conv6kernel13ConvUniversalINS1_16ConvProblemShapeILNS1_8OperatorE0ELi3EEENS1_10collective14CollectiveConvINS1_47MainloopSm100TmaUmmaWarpSpecializedImplicitGemmILS5_0ELi12ELi3ELi1ELi2EN4cute5tupleIJNSA_1CILi1EEESD_SD_EEEEENSB_IJNSC_ILi128EEESG_NSB_IJNSC_ILi32EEEEEEEEENS_6half_tESK_NSA_8TiledMMAINSA_8MMA_AtomIJNSA_20SM100_MMA_F16BF16_SSISK_SK_fLi128ELi128ELNSA_4UMMA5MajorE0ELSP_0ELNSO_7ScaleInE0ELSQ_0EEEEEENSA_6LayoutISE_NSB_IJNSC_ILi0EEESU_SU_EEEEENSB_IJNSA_10UnderscoreESX_SX_EEEEENS7_6detail27Sm100ImplicitGemmTileTraitsINSA_20SM90_TMA_LOAD_IM2COLENSA_14ComposedLayoutINSA_7SwizzleILi2ELi4ELi3EEENSA_18smem_ptr_flag_bitsILi16EEENST_INSB_IJNSC_ILi8EEESH_EEENSB_IJSH_SD_EEEEEEEvEENS11_INSA_13SM90_TMA_LOADES1C_vEEEENS_8epilogue10collective18CollectiveEpilogueINS1H_23Sm100TmaWarpSpecializedILi4ELi2ELi32ELb1ELb0EEEJSJ_NSB_IJNST_ISG_SD_EENST_ISH_SD_EEEEESK_NSB_IJNSB_IJllllEEESD_SU_EEESK_S1Q_NS1H_6fusion15FusionCallbacksIS1L_NS1R_17LinearCombinationISK_fSK_fLNS_15FloatRoundStyleE2EEESJ_S1O_JEEENSA_5SM1004TMEM4LOAD26SM100_TMEM_LOAD_32dp32b32xES12_S1C_NSA_39AutoVectorizingCopyWithAssumedAlignmentILi128EEENSA_21SM90_TMA_STORE_IM2COLES1C_S22_S22_EEEvvEEEEvNT_6ParamsE)
        /*0a80*/ 	.short	0x0380
        /*0a82*/ 	.short	0x0900


	//----- nvinfo : EIATTR_SW_WAR
	.align		4
.L_55:
        /*0a84*/ 	.byte	0x04, 0x36
        /*0a86*/ 	.short	(.L_57 - .L_56)
.L_56:
        /*0a88*/ 	.word	0x00000008
.L_57:


//--------------------- .nv.callgraph             --------------------------
	.section	.nv.callgraph,"",@"SHT_CUDA_CALLGRAPH"
	.align	4
	.sectionentsize	8
	.align		4
        /*0000*/ 	.word	0x00000000
	.align		4
        /*0004*/ 	.word	0xffffffff
	.align		4
        /*0008*/ 	.word	index@(_ZN7cutlass13device_kernelINS_4conv6kernel13ConvUniversalINS1_16ConvProblemShapeILNS1_8OperatorE0ELi3EEENS1_10collective14CollectiveConvINS1_47MainloopSm100TmaUmmaWarpSpecializedImplicitGemmILS5_0ELi12ELi3ELi1ELi2EN4cute5tupleIJNSA_1CILi1EEESD_SD_EEEEENSB_IJNSC_ILi128EEESG_NSB_IJNSC_ILi32EEEEEEEEENS_6half_tESK_NSA_8TiledMMAINSA_8MMA_AtomIJNSA_20SM100_MMA_F16BF16_SSISK_SK_fLi128ELi128ELNSA_4UMMA5MajorE0ELSP_0ELNSO_7ScaleInE0ELSQ_0EEEEEENSA_6LayoutISE_NSB_IJNSC_ILi0EEESU_SU_EEEEENSB_IJNSA_10UnderscoreESX_SX_EEEEENS7_6detail27Sm100ImplicitGemmTileTraitsINSA_20SM90_TMA_LOAD_IM2COLENSA_14ComposedLayoutINSA_7SwizzleILi2ELi4ELi3EEENSA_18smem_ptr_flag_bitsILi16EEENST_INSB_IJNSC_ILi8EEESH_EEENSB_IJSH_SD_EEEEEEEvEENS11_INSA_13SM90_TMA_LOADES1C_vEEEENS_8epilogue10collective18CollectiveEpilogueINS1H_23Sm100TmaWarpSpecializedILi4ELi2ELi32ELb1ELb0EEEJSJ_NSB_IJNST_ISG_SD_EENST_ISH_SD_EEEEESK_NSB_IJNSB_IJllllEEESD_SU_EEESK_S1Q_NS1H_6fusion15FusionCallbacksIS1L_NS1R_17LinearCombinationISK_fSK_fLNS_15FloatRoundStyleE2EEESJ_S1O_JEEENSA_5SM1004TMEM4LOAD26SM100_TMEM_LOAD_32dp32b32xES12_S1C_NSA_39AutoVectorizingCopyWithAssumedAlignmentILi128EEENSA_21SM90_TMA_STORE_IM2COLES1C_S22_S22_EEEvvEEEEvNT_6ParamsE)
	.align		4
        /*000c*/ 	.word	index@(__assertfail)
	.align		4
        /*0010*/ 	.word	0x00000000
	.align		4
        /*0014*/ 	.word	0xfffffffe
	.align		4
        /*0018*/ 	.word	0x00000000
	.align		4
        /*001c*/ 	.word	0xfffffffd
	.align		4
        /*0020*/ 	.word	0x00000000
	.align		4
        /*0024*/ 	.word	0xfffffffc


//--------------------- .nv.constant4             --------------------------
	.section	.nv.constant4,"a",@progbits
	.align	8
	.align		8
.nv.constant4:
        /*0000*/ 	.dword	__assertfail
	.align		8
        /*0008*/ 	.dword	__unnamed_1
	.align		8
        /*0010*/ 	.dword	__unnamed_2
	.align		8
        /*0018*/ 	.dword	_ZN39_INTERNAL_48a80b31_4_k_cu_a179e411_31114cuda3std3__45__cpo5beginE
	.align		8
        /*0020*/ 	.dword	_ZN39_INTERNAL_48a80b31_4_k_cu_a179e411_31114cuda3std3__45__cpo3endE
	.align		8
        /*0028*/ 	.dword	_ZN39_INTERNAL_48a80b31_4_k_cu_a179e411_31114cuda3std3__45__cpo6cbeginE
	.align		8
        /*0030*/ 	.dword	_ZN39_INTERNAL_48a80b31_4_k_cu_a179e411_31114cuda3std3__45__cpo4cendE
	.align		8
        /*0038*/ 	.dword	_ZN39_INTERNAL_48a80b31_4_k_cu_a179e411_31114cuda3std3__441_GLOBAL__N__48a80b31_4_k_cu_a179e411_31116ignoreE
	.align		8
        /*0040*/ 	.dword	_ZN39_INTERNAL_48a80b31_4_k_cu_a179e411_31114cuda3std3__419piecewise_constructE
	.align		8
        /*0048*/ 	.dword	_ZN39_INTERNAL_48a80b31_4_k_cu_a179e411_31114cuda3std3__48in_placeE
	.align		8
        /*0050*/ 	.dword	_ZN39_INTERNAL_48a80b31_4_k_cu_a179e411_31114cuda3std6ranges3__45__cpo4swapE
	.align		8
        /*0058*/ 	.dword	_ZN39_INTERNAL_48a80b31_4_k_cu_a179e411_31114cuda3std6ranges3__45__cpo9iter_moveE
	.align		8
        /*0060*/ 	.dword	_ZN39_INTERNAL_48a80b31_4_k_cu_a179e411_31114cute7productE
	.align		8
        /*0068*/ 	.dword	_ZN39_INTERNAL_48a80b31_4_k_cu_a179e411_31114cute1_E
	.align		8
        /*0070*/ 	.dword	$str$27
	.align		8
        /*0078*/ 	.dword	$str$28
	.align		8
        /*0080*/ 	.dword	$str$29
	.align		8
        /*0088*/ 	.dword	$str$30


//--------------------- .text._ZN7cutlass13device_kernelINS_4conv6kernel13ConvUniversalINS1_16ConvProblemShapeILNS1_8OperatorE0ELi3EEENS1_10collective14CollectiveConvINS1_47MainloopSm100TmaUmmaWarpSpecializedImplicitGemmILS5_0ELi12ELi3ELi1ELi2EN4cute5tupleIJNSA_1CILi1EEESD_SD_EEEEENSB_IJNSC_ILi128EEESG_NSB_IJNSC_ILi32EEEEEEEEENS_6half_tESK_NSA_8TiledMMAINSA_8MMA_AtomIJNSA_20SM100_MMA_F16BF16_SSISK_SK_fLi128ELi128ELNSA_4UMMA5MajorE0ELSP_0ELNSO_7ScaleInE0ELSQ_0EEEEEENSA_6LayoutISE_NSB_IJNSC_ILi0EEESU_SU_EEEEENSB_IJNSA_10UnderscoreESX_SX_EEEEENS7_6detail27Sm100ImplicitGemmTileTraitsINSA_20SM90_TMA_LOAD_IM2COLENSA_14ComposedLayoutINSA_7SwizzleILi2ELi4ELi3EEENSA_18smem_ptr_flag_bitsILi16EEENST_INSB_IJNSC_ILi8EEESH_EEENSB_IJSH_SD_EEEEEEEvEENS11_INSA_13SM90_TMA_LOADES1C_vEEEENS_8epilogue10collective18CollectiveEpilogueINS1H_23Sm100TmaWarpSpecializedILi4ELi2ELi32ELb1ELb0EEEJSJ_NSB_IJNST_ISG_SD_EENST_ISH_SD_EEEEESK_NSB_IJNSB_IJllllEEESD_SU_EEESK_S1Q_NS1H_6fusion15FusionCallbacksIS1L_NS1R_17LinearCombinationISK_fSK_fLNS_15FloatRoundStyleE2EEESJ_S1O_JEEENSA_5SM1004TMEM4LOAD26SM100_TMEM_LOAD_32dp32b32xES12_S1C_NSA_39AutoVectorizingCopyWithAssumedAlignmentILi128EEENSA_21SM90_TMA_STORE_IM2COLES1C_S22_S22_EEEvvEEEEvNT_6ParamsE --------------------------
	.section	.text._ZN7cutlass13device_kernelINS_4conv6kernel13ConvUniversalINS1_16ConvProblemShapeILNS1_8OperatorE0ELi3EEENS1_10collective14CollectiveConvINS1_47MainloopSm100TmaUmmaWarpSpecializedImplicitGemmILS5_0ELi12ELi3ELi1ELi2EN4cute5tupleIJNSA_1CILi1EEESD_SD_EEEEENSB_IJNSC_ILi128EEESG_NSB_IJNSC_ILi32EEEEEEEEENS_6half_tESK_NSA_8TiledMMAINSA_8MMA_AtomIJNSA_20SM100_MMA_F16BF16_SSISK_SK_fLi128ELi128ELNSA_4UMMA5MajorE0ELSP_0ELNSO_7ScaleInE0ELSQ_0EEEEEENSA_6LayoutISE_NSB_IJNSC_ILi0EEESU_SU_EEEEENSB_IJNSA_10UnderscoreESX_SX_EEEEENS7_6detail27Sm100ImplicitGemmTileTraitsINSA_20SM90_TMA_LOAD_IM2COLENSA_14ComposedLayoutINSA_7SwizzleILi2ELi4ELi3EEENSA_18smem_ptr_flag_bitsILi16EEENST_INSB_IJNSC_ILi8EEESH_EEENSB_IJSH_SD_EEEEEEEvEENS11_INSA_13SM90_TMA_LOADES1C_vEEEENS_8epilogue10collective18CollectiveEpilogueINS1H_23Sm100TmaWarpSpecializedILi4ELi2ELi32ELb1ELb0EEEJSJ_NSB_IJNST_ISG_SD_EENST_ISH_SD_EEEEESK_NSB_IJNSB_IJllllEEESD_SU_EEESK_S1Q_NS1H_6fusion15FusionCallbacksIS1L_NS1R_17LinearCombinationISK_fSK_fLNS_15FloatRoundStyleE2EEESJ_S1O_JEEENSA_5SM1004TMEM4LOAD26SM100_TMEM_LOAD_32dp32b32xES12_S1C_NSA_39AutoVectorizingCopyWithAssumedAlignmentILi128EEENSA_21SM90_TMA_STORE_IM2COLES1C_S22_S22_EEEvvEEEEvNT_6ParamsE,"ax",@progbits
	.align	128
.text._ZN7cutlass13device_kernelINS_4conv6kernel13ConvUniversalINS1_16ConvProblemShapeILNS1_8OperatorE0ELi3EEENS1_10collective14CollectiveConvINS1_47MainloopSm100TmaUmmaWarpSpecializedImplicitGemmILS5_0ELi12ELi3ELi1ELi2EN4cute5tupleIJNSA_1CILi1EEESD_SD_EEEEENSB_IJNSC_ILi128EEESG_NSB_IJNSC_ILi32EEEEEEEEENS_6half_tESK_NSA_8TiledMMAINSA_8MMA_AtomIJNSA_20SM100_MMA_F16BF16_SSISK_SK_fLi128ELi128ELNSA_4UMMA5MajorE0ELSP_0ELNSO_7ScaleInE0ELSQ_0EEEEEENSA_6LayoutISE_NSB_IJNSC_ILi0EEESU_SU_EEEEENSB_IJNSA_10UnderscoreESX_SX_EEEEENS7_6detail27Sm100ImplicitGemmTileTraitsINSA_20SM90_TMA_LOAD_IM2COLENSA_14ComposedLayoutINSA_7SwizzleILi2ELi4ELi3EEENSA_18smem_ptr_flag_bitsILi16EEENST_INSB_IJNSC_ILi8EEESH_EEENSB_IJSH_SD_EEEEEEEvEENS11_INSA_13SM90_TMA_LOADES1C_vEEEENS_8epilogue10collective18CollectiveEpilogueINS1H_23Sm100TmaWarpSpecializedILi4ELi2ELi32ELb1ELb0EEEJSJ_NSB_IJNST_ISG_SD_EENST_ISH_SD_EEEEESK_NSB_IJNSB_IJllllEEESD_SU_EEESK_S1Q_NS1H_6fusion15FusionCallbacksIS1L_NS1R_17LinearCombinationISK_fSK_fLNS_15FloatRoundStyleE2EEESJ_S1O_JEEENSA_5SM1004TMEM4LOAD26SM100_TMEM_LOAD_32dp32b32xES12_S1C_NSA_39AutoVectorizingCopyWithAssumedAlignmentILi128EEENSA_21SM90_TMA_STORE_IM2COLES1C_S22_S22_EEEvvEEEEvNT_6ParamsE:
        .type           _ZN7cutlass13device_kernelINS_4conv6kernel13ConvUniversalINS1_16ConvProblemShapeILNS1_8OperatorE0ELi3EEENS1_10collective14CollectiveConvINS1_47MainloopSm100TmaUmmaWarpSpecializedImplicitGemmILS5_0ELi12ELi3ELi1ELi2EN4cute5tupleIJNSA_1CILi1EEESD_SD_EEEEENSB_IJNSC_ILi128EEESG_NSB_IJNSC_ILi32EEEEEEEEENS_6half_tESK_NSA_8TiledMMAINSA_8MMA_AtomIJNSA_20SM100_MMA_F16BF16_SSISK_SK_fLi128ELi128ELNSA_4UMMA5MajorE0ELSP_0ELNSO_7ScaleInE0ELSQ_0EEEEEENSA_6LayoutISE_NSB_IJNSC_ILi0EEESU_SU_EEEEENSB_IJNSA_10UnderscoreESX_SX_EEEEENS7_6detail27Sm100ImplicitGemmTileTraitsINSA_20SM90_TMA_LOAD_IM2COLENSA_14ComposedLayoutINSA_7SwizzleILi2ELi4ELi3EEENSA_18smem_ptr_flag_bitsILi16EEENST_INSB_IJNSC_ILi8EEESH_EEENSB_IJSH_SD_EEEEEEEvEENS11_INSA_13SM90_TMA_LOADES1C_vEEEENS_8epilogue10collective18CollectiveEpilogueINS1H_23Sm100TmaWarpSpecializedILi4ELi2ELi32ELb1ELb0EEEJSJ_NSB_IJNST_ISG_SD_EENST_ISH_SD_EEEEESK_NSB_IJNSB_IJllllEEESD_SU_EEESK_S1Q_NS1H_6fusion15FusionCallbacksIS1L_NS1R_17LinearCombinationISK_fSK_fLNS_15FloatRoundStyleE2EEESJ_S1O_JEEENSA_5SM1004TMEM4LOAD26SM100_TMEM_LOAD_32dp32b32xES12_S1C_NSA_39AutoVectorizingCopyWithAssumedAlignmentILi128EEENSA_21SM90_TMA_STORE_IM2COLES1C_S22_S22_EEEvvEEEEvNT_6ParamsE,@function
        .size           _ZN7cutlass13device_kernelINS_4conv6kernel13ConvUniversalINS1_16ConvProblemShapeILNS1_8OperatorE0ELi3EEENS1_10collective14CollectiveConvINS1_47MainloopSm100TmaUmmaWarpSpecializedImplicitGemmILS5_0ELi12ELi3ELi1ELi2EN4cute5tupleIJNSA_1CILi1EEESD_SD_EEEEENSB_IJNSC_ILi128EEESG_NSB_IJNSC_ILi32EEEEEEEEENS_6half_tESK_NSA_8TiledMMAINSA_8MMA_AtomIJNSA_20SM100_MMA_F16BF16_SSISK_SK_fLi128ELi128ELNSA_4UMMA5MajorE0ELSP_0ELNSO_7ScaleInE0ELSQ_0EEEEEENSA_6LayoutISE_NSB_IJNSC_ILi0EEESU_SU_EEEEENSB_IJNSA_10UnderscoreESX_SX_EEEEENS7_6detail27Sm100ImplicitGemmTileTraitsINSA_20SM90_TMA_LOAD_IM2COLENSA_14ComposedLayoutINSA_7SwizzleILi2ELi4ELi3EEENSA_18smem_ptr_flag_bitsILi16EEENST_INSB_IJNSC_ILi8EEESH_EEENSB_IJSH_SD_EEEEEEEvEENS11_INSA_13SM90_TMA_LOADES1C_vEEEENS_8epilogue10collective18CollectiveEpilogueINS1H_23Sm100TmaWarpSpecializedILi4ELi2ELi32ELb1ELb0EEEJSJ_NSB_IJNST_ISG_SD_EENST_ISH_SD_EEEEESK_NSB_IJNSB_IJllllEEESD_SU_EEESK_S1Q_NS1H_6fusion15FusionCallbacksIS1L_NS1R_17LinearCombinationISK_fSK_fLNS_15FloatRoundStyleE2EEESJ_S1O_JEEENSA_5SM1004TMEM4LOAD26SM100_TMEM_LOAD_32dp32b32xES12_S1C_NSA_39AutoVectorizingCopyWithAssumedAlignmentILi128EEENSA_21SM90_TMA_STORE_IM2COLES1C_S22_S22_EEEvvEEEEvNT_6ParamsE,(.L_x_191 - _ZN7cutlass13device_kernelINS_4conv6kernel13ConvUniversalINS1_16ConvProblemShapeILNS1_8OperatorE0ELi3EEENS1_10collective14CollectiveConvINS1_47MainloopSm100TmaUmmaWarpSpecializedImplicitGemmILS5_0ELi12ELi3ELi1ELi2EN4cute5tupleIJNSA_1CILi1EEESD_SD_EEEEENSB_IJNSC_ILi128EEESG_NSB_IJNSC_ILi32EEEEEEEEENS_6half_tESK_NSA_8TiledMMAINSA_8MMA_AtomIJNSA_20SM100_MMA_F16BF16_SSISK_SK_fLi128ELi128ELNSA_4UMMA5MajorE0ELSP_0ELNSO_7ScaleInE0ELSQ_0EEEEEENSA_6LayoutISE_NSB_IJNSC_ILi0EEESU_SU_EEEEENSB_IJNSA_10UnderscoreESX_SX_EEEEENS7_6detail27Sm100ImplicitGemmTileTraitsINSA_20SM90_TMA_LOAD_IM2COLENSA_14ComposedLayoutINSA_7SwizzleILi2ELi4ELi3EEENSA_18smem_ptr_flag_bitsILi16EEENST_INSB_IJNSC_ILi8EEESH_EEENSB_IJSH_SD_EEEEEEEvEENS11_INSA_13SM90_TMA_LOADES1C_vEEEENS_8epilogue10collective18CollectiveEpilogueINS1H_23Sm100TmaWarpSpecializedILi4ELi2ELi32ELb1ELb0EEEJSJ_NSB_IJNST_ISG_SD_EENST_ISH_SD_EEEEESK_NSB_IJNSB_IJllllEEESD_SU_EEESK_S1Q_NS1H_6fusion15FusionCallbacksIS1L_NS1R_17LinearCombinationISK_fSK_fLNS_15FloatRoundStyleE2EEESJ_S1O_JEEENSA_5SM1004TMEM4LOAD26SM100_TMEM_LOAD_32dp32b32xES12_S1C_NSA_39AutoVectorizingCopyWithAssumedAlignmentILi128EEENSA_21SM90_TMA_STORE_IM2COLES1C_S22_S22_EEEvvEEEEvNT_6ParamsE)
        .other          _ZN7cutlass13device_kernelINS_4conv6kernel13ConvUniversalINS1_16ConvProblemShapeILNS1_8OperatorE0ELi3EEENS1_10collective14CollectiveConvINS1_47MainloopSm100TmaUmmaWarpSpecializedImplicitGemmILS5_0ELi12ELi3ELi1ELi2EN4cute5tupleIJNSA_1CILi1EEESD_SD_EEEEENSB_IJNSC_ILi128EEESG_NSB_IJNSC_ILi32EEEEEEEEENS_6half_tESK_NSA_8TiledMMAINSA_8MMA_AtomIJNSA_20SM100_MMA_F16BF16_SSISK_SK_fLi128ELi128ELNSA_4UMMA5MajorE0ELSP_0ELNSO_7ScaleInE0ELSQ_0EEEEEENSA_6LayoutISE_NSB_IJNSC_ILi0EEESU_SU_EEEEENSB_IJNSA_10UnderscoreESX_SX_EEEEENS7_6detail27Sm100ImplicitGemmTileTraitsINSA_20SM90_TMA_LOAD_IM2COLENSA_14ComposedLayoutINSA_7SwizzleILi2ELi4ELi3EEENSA_18smem_ptr_flag_bitsILi16EEENST_INSB_IJNSC_ILi8EEESH_EEENSB_IJSH_SD_EEEEEEEvEENS11_INSA_13SM90_TMA_LOADES1C_vEEEENS_8epilogue10collective18CollectiveEpilogueINS1H_23Sm100TmaWarpSpecializedILi4ELi2ELi32ELb1ELb0EEEJSJ_NSB_IJNST_ISG_SD_EENST_ISH_SD_EEEEESK_NSB_IJNSB_IJllllEEESD_SU_EEESK_S1Q_NS1H_6fusion15FusionCallbacksIS1L_NS1R_17LinearCombinationISK_fSK_fLNS_15FloatRoundStyleE2EEESJ_S1O_JEEENSA_5SM1004TMEM4LOAD26SM100_TMEM_LOAD_32dp32b32xES12_S1C_NSA_39AutoVectorizingCopyWithAssumedAlignmentILi128EEENSA_21SM90_TMA_STORE_IM2COLES1C_S22_S22_EEEvvEEEEvNT_6ParamsE,@"STO_CUDA_ENTRY STV_DEFAULT"
_ZN7cutlass13device_kernelINS_4conv6kernel13ConvUniversalINS1_16ConvProblemShapeILNS1_8OperatorE0ELi3EEENS1_10collective14CollectiveConvINS1_47MainloopSm100TmaUmmaWarpSpecializedImplicitGemmILS5_0ELi12ELi3ELi1ELi2EN4cute5tupleIJNSA_1CILi1EEESD_SD_EEEEENSB_IJNSC_ILi128EEESG_NSB_IJNSC_ILi32EEEEEEEEENS_6half_tESK_NSA_8TiledMMAINSA_8MMA_AtomIJNSA_20SM100_MMA_F16BF16_SSISK_SK_fLi128ELi128ELNSA_4UMMA5MajorE0ELSP_0ELNSO_7ScaleInE0ELSQ_0EEEEEENSA_6LayoutISE_NSB_IJNSC_ILi0EEESU_SU_EEEEENSB_IJNSA_10UnderscoreESX_SX_EEEEENS7_6detail27Sm100ImplicitGemmTileTraitsINSA_20SM90_TMA_LOAD_IM2COLENSA_14ComposedLayoutINSA_7SwizzleILi2ELi4ELi3EEENSA_18smem_ptr_flag_bitsILi16EEENST_INSB_IJNSC_ILi8EEESH_EEENSB_IJSH_SD_EEEEEEEvEENS11_INSA_13SM90_TMA_LOADES1C_vEEEENS_8epilogue10collective18CollectiveEpilogueINS1H_23Sm100TmaWarpSpecializedILi4ELi2ELi32ELb1ELb0EEEJSJ_NSB_IJNST_ISG_SD_EENST_ISH_SD_EEEEESK_NSB_IJNSB_IJllllEEESD_SU_EEESK_S1Q_NS1H_6fusion15FusionCallbacksIS1L_NS1R_17LinearCombinationISK_fSK_fLNS_15FloatRoundStyleE2EEESJ_S1O_JEEENSA_5SM1004TMEM4LOAD26SM100_TMEM_LOAD_32dp32b32xES12_S1C_NSA_39AutoVectorizingCopyWithAssumedAlignmentILi128EEENSA_21SM90_TMA_STORE_IM2COLES1C_S22_S22_EEEvvEEEEvNT_6ParamsE:
[----:B------:R-:W1:Y:S01]  /*0000*/  LDC R1, c[0x0][0x37c] ;  /* 0x0000df00ff017b82 */ /* 0x000e620000000800 */
[----:B------:R-:W2:Y:S01]  /*0010*/  S2R R83, SR_TID.X ;  /* 0x0000000000537919 */ /* 0x000ea20000002100 */
[----:B------:R-:W3:Y:S01]  /*0020*/  LDCU.64 UR8, c[0x0][0x990] ;  /* 0x00013200ff0877ac */ /* 0x000ee20008000a00 */
[----:B-1----:R-:W-:Y:S01]  /*0030*/  VIADD R1, R1, 0xfffffff8 ;  /* 0xfffffff801017836 */ /* 0x002fe20000000000 */
[----:B------:R-:W-:Y:S02]  /*0040*/  PRMT R85, RZ, 0x7610, R85 ;  /* 0x00007610ff557816 */ /* 0x000fe40000000055 */
[----:B------:R-:W-:Y:S01]  /*0050*/  ELECT P3, URZ, PT ;  /* 0x0000000000ff782f */ /* 0x000fe20003860000 */
[----:B---3--:R-:W-:-:S04]  /*0060*/  UISETP.NE.U32.AND UP0, UPT, UR8, URZ, UPT ;  /* 0x000000ff0800728c */ /* 0x008fc8000bf05070 */
[----:B------:R-:W-:Y:S01]  /*0070*/  UISETP.NE.AND.EX UP0, UPT, UR9, URZ, UPT, UP0 ;  /* 0x000000ff0900728c */ /* 0x000fe2000bf05300 */
[----:B--2---:R-:W-:-:S05]  /*0080*/  SHF.R.U32.HI R86, RZ, 0x5, R83 ;  /* 0x00000005ff567819 */ /* 0x004fca0000011653 */
[----:B------:R-:W1:Y:S02]  /*0090*/  SHFL.IDX PT, R0, R86, RZ, 0x1f ;  /* 0x00001fff56007589 */ /* 0x000e6400000e0000 */
[----:B-1----:R-:W-:Y:S01]  /*00a0*/  R2UR UR18, R0 ;  /* 0x00000000001272ca */ /* 0x002fe200000e0000 */
[----:B------:R-:W-:-:S14]  /*00b0*/  BRA.U UP0, `(.L_x_0) ;  /* 0x0000000100307547 */ /* 0x000fdc000b800000 */
[----:B------:R-:W1:Y:S02]  /*00c0*/  LDCU.64 UR4, c[0x0][0x988] ;  /* 0x00013100ff0477ac */ /* 0x000e640008000a00 */
[----:B-1----:R-:W-:-:S04]  /*00d0*/  UISETP.NE.U32.AND UP0, UPT, UR4, URZ, UPT ;  /* 0x000000ff0400728c */ /* 0x002fc8000bf05070 */
[----:B------:R-:W-:-:S09]  /*00e0*/  UISETP.NE.AND.EX UP0, UPT, UR5, URZ, UPT, UP0 ;  /* 0x000000ff0500728c */ /* 0x000fd2000bf05300 */
[----:B------:R-:W-:Y:S05]  /*00f0*/  BRA.U !UP0, `(.L_x_1) ;  /* 0x0000000108147547 */ /* 0x000fea000b800000 */
[----:B------:R-:W1:Y:S01]  /*0100*/  LDC.64 R2, c[0x0][0x988] ;  /* 0x00026200ff027b82 */ /* 0x000e620000000a00 */
[----:B------:R-:W1:Y:S02]  /*0110*/  LDCU.64 UR4, c[0x0][0x358] ;  /* 0x00006b00ff0477ac */ /* 0x000e640008000a00 */
[----:B-1----:R1:W5:Y:S01]  /*0120*/  LDG.E R41, desc[UR4][R2.64] ;  /* 0x0000000402297981 */ /* 0x002362000c1e1900 */
[----:B------:R-:W-:Y:S01]  /*0130*/  HFMA2 R85, -RZ, RZ, 0, 5.9604644775390625e-08 ;  /* 0x00000001ff557431 */ /* 0x000fe200000001ff */
[----:B------:R-:W-:Y:S05]  /*0140*/  BRA `(.L_x_0) ;  /* 0x00000000000c7947 */ /* 0x000fea0003800000 */
.L_x_1:
[----:B------:R-:W1:Y:S01]  /*0150*/  LDCU UR4, c[0x0][0x980] ;  /* 0x00013000ff0477ac */ /* 0x000e620008000800 */
[----:B------:R-:W-:Y:S01]  /*0160*/  HFMA2 R85, -RZ, RZ, 0, 5.9604644775390625e-08 ;  /* 0x00000001ff557431 */ /* 0x000fe200000001ff */
[----:B-1----:R-:W-:-:S07]  /*0170*/  MOV R41, UR4 ;  /* 0x0000000400297c02 */ /* 0x002fce0008000f00 */
.L_x_0:
[----:B------:R-:W2:Y:S02]  /*0180*/  LDCU.64 UR4, c[0x0][0x9b0] ;  /* 0x00013600ff0477ac */ /* 0x000ea40008000a00 */
[----:B--2---:R-:W-:-:S04]  /*0190*/  UISETP.NE.U32.AND UP0, UPT, UR4, URZ, UPT ;  /* 0x000000ff0400728c */ /* 0x004fc8000bf05070 */
[----:B------:R-:W-:-:S09]  /*01a0*/  UISETP.NE.AND.EX UP0, UPT, UR5, URZ, UPT, UP0 ;  /* 0x000000ff0500728c */ /* 0x000fd2000bf05300 */
[----:B------:R-:W-:Y:S05]  /*01b0*/  BRA.U UP0, `(.L_x_2) ;  /* 0x0000000100287547 */ /* 0x000fea000b800000 */
[----:B------:R-:W2:Y:S02]  /*01c0*/  LDCU.64 UR4, c[0x0][0x9a8] ;  /* 0x00013500ff0477ac */ /* 0x000ea40008000a00 */
[----:B--2---:R-:W-:-:S04]  /*01d0*/  UISETP.NE.U32.AND UP0, UPT, UR4, URZ, UPT ;  /* 0x000000ff0400728c */ /* 0x004fc8000bf05070 */
[----:B------:R-:W-:-:S09]  /*01e0*/  UISETP.NE.AND.EX UP0, UPT, UR5, URZ, UPT, UP0 ;  /* 0x000000ff0500728c */ /* 0x000fd2000bf05300 */
[----:B------:R-:W-:Y:S05]  /*01f0*/  BRA.U !UP0, `(.L_x_3) ;  /* 0x0000000108107547 */ /* 0x000fea000b800000 */
[----:B------:R-:W2:Y:S01]  /*0200*/  LDC.64 R38, c[0x0][0x9a8] ;  /* 0x00026a00ff267b82 */ /* 0x000ea20000000a00 */
[----:B------:R-:W2:Y:S02]  /*0210*/  LDCU.64 UR4, c[0x0][0x358] ;  /* 0x00006b00ff0477ac */ /* 0x000ea40008000a00 */
[----:B--2---:R2:W5:Y:S01]  /*0220*/  LDG.E R38, desc[UR4][R38.64] ;  /* 0x0000000426267981 */ /* 0x004562000c1e1900 */
[----:B------:R-:W-:Y:S05]  /*0230*/  BRA `(.L_x_2) ;  /* 0x0000000000087947 */ /* 0x000fea0003800000 */
.L_x_3:
[----:B------:R-:W2:Y:S02]  /*0240*/  LDCU UR4, c[0x0][0x9a0] ;  /* 0x00013400ff0477ac */ /* 0x000ea40008000800 */
[----:B--2---:R-:W-:Y:S02]  /*0250*/  MOV R38, UR4 ;  /* 0x0000000400267c02 */ /* 0x004fe40008000f00 */
.L_x_2:
[----:B------:R-:W-:Y:S01]  /*0260*/  IMAD.U32 R0, RZ, RZ, UR18 ;  /* 0x00000012ff007e24 */ /* 0x000fe2000f8e00ff */
[----:B------:R-:W-:Y:S04]  /*0270*/  BSSY.RECONVERGENT B0, `(.L_x_4) ;  /* 0x000000c000007945 */ /* 0x000fe80003800200 */
[C---:B------:R-:W-:Y:S02]  /*0280*/  ISETP.NE.OR P1, PT, R0.reuse, 0x1, !P3 ;  /* 0x000000010000780c */ /* 0x040fe40005f25670 */
[----:B------:R-:W-:-:S11]  /*0290*/  ISETP.NE.OR P0, PT, R0, 0x3, !P3 ;  /* 0x000000030000780c */ /* 0x000fd60005f05670 */
[----:B------:R-:W-:Y:S05]  /*02a0*/  @P1 BRA `(.L_x_5) ;  /* 0x0000000000201947 */ /* 0x000fea0003800000 */
[----:B------:R-:W3:Y:S02]  /*02b0*/  LDCU.64 UR4, c[0x0][0x348] ;  /* 0x00006900ff0477ac */ /* 0x000ee40008000a00 */
[----:B---3--:R-:W-:Y:S02]  /*02c0*/  UIADD3 UR6, UP1, UPT, UR4, 0x80, URZ ;  /* 0x0000008004067890 */ /* 0x008fe4000ff3e0ff */
[----:B------:R-:W-:Y:S02]  /*02d0*/  UIADD3 UR4, UP0, UPT, UR4, 0x200, URZ ;  /* 0x0000020004047890 */ /* 0x000fe4000ff1e0ff */
[----:B------:R-:W-:Y:S02]  /*02e0*/  UIADD3.X UR7, UPT, UPT, URZ, UR5, URZ, UP1, !UPT ;  /* 0x00000005ff077290 */ /* 0x000fe40008ffe4ff */
[----:B------:R-:W-:-:S07]  /*02f0*/  UIADD3.X UR5, UPT, UPT, URZ, UR5, URZ, UP0, !UPT ;  /* 0x00000005ff057290 */ /* 0x000fce00087fe4ff */
[----:B------:R3:W-:Y:S02]  /*0300*/  UTMACCTL.PF [UR6] ;  /* 0x00000000060079b9 */ /* 0x0007e40008040000 */
[----:B------:R3:W-:Y:S02]  /*0310*/  UTMACCTL.PF [UR4] ;  /* 0x00000000040079b9 */ /* 0x0007e40008040000 */
[----:B---3--:R-:W-:Y:S01]  /*0320*/  NOP ;  /* 0x0000000000007918 */ /* 0x008fe20000000000 */
.L_x_5:
[----:B------:R-:W-:Y:S05]  /*0330*/  BSYNC.RECONVERGENT B0 ;  /* 0x0000000000007941 */ /* 0x000fea0003800200 */
.L_x_4:
[----:B------:R-:W-:Y:S04]  /*0340*/  BSSY.RECONVERGENT B0, `(.L_x_6) ;  /* 0x000000a000007945 */ /* 0x000fe80003800200 */
        /* <DEDUP_REMOVED lines=9> */
.L_x_7:
[----:B------:R-:W-:Y:S05]  /*03e0*/  BSYNC.RECONVERGENT B0 ;  /* 0x0000000000007941 */ /* 0x000fea0003800200 */
.L_x_6:
[----:B------:R-:W3:Y:S01]  /*03f0*/  LDCU.64 UR4, c[0x0][0x988] ;  /* 0x00013100ff0477ac */ /* 0x000ee20008000a00 */
[----:B------:R-:W-:Y:S02]  /*0400*/  UISETP.EQ.U32.AND UP2, UPT, UR8, URZ, UPT ;  /* 0x000000ff0800728c */ /* 0x000fe4000bf42070 */
[----:B------:R-:W-:Y:S02]  /*0410*/  UPLOP3.LUT UP3, UPT, UPT, UPT, UPT, 0x80, 0x8 ;  /* 0x000000000008789c */ /* 0x000fe40003f6f070 */
[----:B---3--:R-:W-:-:S04]  /*0420*/  UISETP.NE.U32.AND UP0, UPT, UR4, URZ, UPT ;  /* 0x000000ff0400728c */ /* 0x008fc8000bf05070 */
[----:B------:R-:W-:-:S04]  /*0430*/  UISETP.NE.AND.EX UP1, UPT, UR5, URZ, UPT, UP0 ;  /* 0x000000ff0500728c */ /* 0x000fc8000bf25300 */
[----:B------:R-:W-:-:S04]  /*0440*/  UISETP.EQ.OR.EX UP4, UPT, UR9, URZ, !UP1, UP2 ;  /* 0x000000ff0900728c */ /* 0x000fc8000cf82720 */
[----:B------:R-:W-:-:S06]  /*0450*/  UP2UR UR4, UPR, URZ, 0x10 ;  /* 0x00000010ff047883 */ /* 0x000fcc0008000000 */
[----:B------:R-:W-:Y:S01]  /*0460*/  MOV R93, UR4 ;  /* 0x00000004005d7c02 */ /* 0x000fe20008000f00 */
[----:B------:R-:W-:Y:S06]  /*0470*/  BRA.U !UP4, `(.L_x_8) ;  /* 0x000000010c207547 */ /* 0x000fec000b800000 */
[----:B------:R-:W-:Y:S01]  /*0480*/  UISETP.NE.U32.AND UP2, UPT, UR8, URZ, UPT ;  /* 0x000000ff0800728c */ /* 0x000fe2000bf45070 */
[----:B-----5:R-:W-:Y:S01]  /*0490*/  FSETP.NEU.AND P0, PT, R41, RZ, PT ;  /* 0x000000ff2900720b */ /* 0x020fe20003f0d000 */
[----:B------:R-:W-:Y:S02]  /*04a0*/  USEL UR4, URZ, 0xffffffff, UP1 ;  /* 0xffffffffff047887 */ /* 0x000fe40008800000 */
[----:B------:R-:W-:-:S10]  /*04b0*/  UISETP.NE.AND.EX UP2, UPT, UR9, URZ, UPT, UP2 ;  /* 0x000000ff0900728c */ /* 0x000fd4000bf45320 */
[----:B------:R-:W-:Y:S01]  /*04c0*/  VOTEU.ANY UP0, P0 ;  /* 0x0000000000ff7886 */ /* 0x000fe20000000100 */
[----:B------:R-:W-:-:S04]  /*04d0*/  @!UP2 USEL UR4, URZ, 0xffffffff, UP0 ;  /* 0xffffffffff04a887 */ /* 0x000fc80008000000 */
[----:B------:R-:W-:-:S04]  /*04e0*/  ULOP3.LUT UR4, UR4, 0x1, URZ, 0xc0, !UPT ;  /* 0x0000000104047892 */ /* 0x000fc8000f8ec0ff */
[----:B------:R-:W-:-:S11]  /*04f0*/  UISETP.NE.U32.AND UP3, UPT, UR4, 0x1, UPT ;  /* 0x000000010400788c */ /* 0x000fd6000bf65070 */
.L_x_8:
[----:B-1----:R-:W1:Y:S01]  /*0500*/  SHFL.IDX PT, R2, R86, RZ, 0x1f ;  /* 0x00001fff56027589 */ /* 0x002e6200000e0000 */
[----:B------:R-:W-:-:S04]  /*0510*/  UISETP.NE.AND UP0, UPT, UR18, 0x2, UPT ;  /* 0x000000021200788c */ /* 0x000fc8000bf05270 */
[----:B------:R-:W-:Y:S01]  /*0520*/  USEL UR56, URZ, 0x1, UP0 ;  /* 0x00000001ff387887 */ /* 0x000fe20008000000 */
[----:B-1----:R-:W-:-:S13]  /*0530*/  ISETP.NE.AND P0, PT, R2, RZ, PT ;  /* 0x000000ff0200720c */ /* 0x002fda0003f05270 */
[----:B------:R-:W-:Y:S05]  /*0540*/  @P0 BRA `(.L_x_9) ;  /* 0x0000000000940947 */ /* 0x000fea0003800000 */
[----:B------:R-:W-:Y:S01]  /*0550*/  ELECT P0, URZ, PT ;  /* 0x0000000000ff782f */ /* 0x000fe20003800000 */
[----:B------:R-:W-:-:S12]  /*0560*/  BSSY.RECONVERGENT B0, `(.L_x_9) ;  /* 0x0000023000007945 */ /* 0x000fd80003800200 */
[----:B------:R-:W-:Y:S05]  /*0570*/  @!P0 BRA `(.L_x_10) ;  /* 0x0000000000848947 */ /* 0x000fea0003800000 */
[----:B------:R-:W1:Y:S01]  /*0580*/  S2UR UR4, SR_CgaCtaId ;  /* 0x00000000000479c3 */ /* 0x000e620000008800 */
[----:B------:R-:W-:Y:S01]  /*0590*/  UMOV UR5, 0x400 ;  /* 0x0000040000057882 */ /* 0x000fe20000000000 */
[----:B------:R-:W-:Y:S02]  /*05a0*/  UMOV UR6, 0x1 ;  /* 0x0000000100067882 */ /* 0x000fe40000000000 */
[----:B------:R-:W-:-:S04]  /*05b0*/  UIADD3 UR6, UPT, UPT, -UR6, 0x100000, URZ ;  /* 0x0010000006067890 */ /* 0x000fc8000fffe1ff */
[----:B------:R-:W-:Y:S02]  /*05c0*/  USHF.L.U32 UR7, UR6, 0xb, URZ ;  /* 0x0000000b06077899 */ /* 0x000fe400080006ff */
[----:B------:R-:W-:Y:S02]  /*05d0*/  USHF.L.U32 UR6, UR6, 0x1, URZ ;  /* 0x0000000106067899 */ /* 0x000fe400080006ff */
[----:B-1----:R-:W-:Y:S01]  /*05e0*/  ULEA UR4, UR4, UR5, 0x18 ;  /* 0x0000000504047291 */ /* 0x002fe2000f8ec0ff */
[----:B------:R-:W1:Y:S11]  /*05f0*/  FENCE.VIEW.ASYNC.S ;  /* 0x00000000000073c6 */ /* 0x000e760000000000 */
[----:B-1----:R1:W3:Y:S01]  /*0600*/  SYNCS.EXCH.64 URZ, [UR4], UR6 ;  /* 0x0000000604ff75b2 */ /* 0x0022e20008000100 */
[----:B------:R1:W4:Y:S01]  /*0610*/  SYNCS.EXCH.64 URZ, [UR4+0x60], UR6 ;  /* 0x0000600604ff75b2 */ /* 0x0003220008000100 */
[----:B------:R1:W1:Y:S01]  /*0620*/  SYNCS.EXCH.64 URZ, [UR4+0x8], UR6 ;  /* 0x0000080604ff75b2 */ /* 0x0002620008000100 */
        /* <DEDUP_REMOVED lines=21> */
[----:B---3--:R-:W-:Y:S01]  /*0780*/  NOP ;  /* 0x0000000000007918 */ /* 0x008fe20000000000 */
.L_x_10:
[----:B-1----:R-:W-:Y:S05]  /*0790*/  BSYNC.RECONVERGENT B0 ;  /* 0x0000000000007941 */ /* 0x002fea0003800200 */
.L_x_9:
[----:B------:R-:W1:Y:S01]  /*07a0*/  SHFL.IDX PT, R2, R86, RZ, 0x1f ;  /* 0x00001fff56027589 */ /* 0x000e6200000e0000 */
[----:B------:R-:W-:Y:S01]  /*07b0*/  NOP ;  /* 0x0000000000007918 */ /* 0x000fe20000000000 */
[----:B-1----:R-:W-:-:S13]  /*07c0*/  ISETP.NE.AND P0, PT, R2, 0x1, PT ;  /* 0x000000010200780c */ /* 0x002fda0003f05270 */
[----:B------:R-:W-:Y:S05]  /*07d0*/  @P0 BRA `(.L_x_11) ;  /* 0x0000000000580947 */ /* 0x000fea0003800000 */
[----:B------:R-:W1:Y:S01]  /*07e0*/  S2UR UR4, SR_CgaCtaId ;  /* 0x00000000000479c3 */ /* 0x000e620000008800 */
[----:B------:R-:W-:Y:S01]  /*07f0*/  UMOV UR5, 0x400 ;  /* 0x0000040000057882 */ /* 0x000fe20000000000 */
[----:B------:R-:W-:Y:S01]  /*0800*/  UMOV UR8, 0x20 ;  /* 0x0000002000087882 */ /* 0x000fe20000000000 */
[----:B------:R-:W-:Y:S01]  /*0810*/  UMOV UR6, 0x80 ;  /* 0x0000008000067882 */ /* 0x000fe20000000000 */
[----:B------:R-:W-:-:S04]  /*0820*/  UIADD3 UR8, UPT, UPT, -UR8, 0x100000, URZ ;  /* 0x0010000008087890 */ /* 0x000fc8000fffe1ff */
[----:B------:R-:W-:Y:S02]  /*0830*/  USHF.L.U32 UR9, UR8, 0xb, URZ ;  /* 0x0000000b08097899 */ /* 0x000fe400080006ff */
[----:B------:R-:W-:Y:S02]  /*0840*/  USHF.L.U32 UR8, UR8, 0x1, URZ ;  /* 0x0000000108087899 */ /* 0x000fe400080006ff */
[----:B------:R-:W-:-:S04]  /*0850*/  UIADD3 UR6, UPT, UPT, -UR6, 0x100000, URZ ;  /* 0x0010000006067890 */ /* 0x000fc8000fffe1ff */
[----:B------:R-:W-:Y:S02]  /*0860*/  USHF.L.U32 UR7, UR6, 0xb, URZ ;  /* 0x0000000b06077899 */ /* 0x000fe400080006ff */
[----:B------:R-:W-:Y:S01]  /*0870*/  USHF.L.U32 UR6, UR6, 0x1, URZ ;  /* 0x0000000106067899 */ /* 0x000fe200080006ff */
[----:B------:R-:W-:Y:S01]  /*0880*/  ELECT P0, URZ, PT ;  /* 0x0000000000ff782f */ /* 0x000fe20003800000 */
[----:B-1----:R-:W-:Y:S01]  /*0890*/  ULEA UR4, UR4, UR5, 0x18 ;  /* 0x0000000504047291 */ /* 0x002fe2000f8ec0ff */
[----:B------:R-:W1:Y:S11]  /*08a0*/  FENCE.VIEW.ASYNC.S ;  /* 0x00000000000073c6 */ /* 0x000e760000000000 */
[----:B-1----:R1:W3:Y:S01]  /*08b0*/  SYNCS.EXCH.64 URZ, [UR4+0xc0], UR8 ;  /* 0x0000c00804ff75b2 */ /* 0x0022e20008000100 */
[----:B------:R1:W1:Y:S01]  /*08c0*/  SYNCS.EXCH.64 URZ, [UR4+0xe0], UR6 ;  /* 0x0000e00604ff75b2 */ /* 0x0002620008000100 */
[----:B------:R1:W1:Y:S01]  /*08d0*/  SYNCS.EXCH.64 URZ, [UR4+0xc8], UR8 ;  /* 0x0000c80804ff75b2 */ /* 0x0002620008000100 */
[----:B------:R1:W1:Y:S01]  /*08e0*/  SYNCS.EXCH.64 URZ, [UR4+0xe8], UR6 ;  /* 0x0000e80604ff75b2 */ /* 0x0002620008000100 */
[----:B------:R1:W1:Y:S01]  /*08f0*/  SYNCS.EXCH.64 URZ, [UR4+0xd0], UR8 ;  /* 0x0000d00804ff75b2 */ /* 0x0002620008000100 */
[----:B------:R1:W1:Y:S01]  /*0900*/  SYNCS.EXCH.64 URZ, [UR4+0xf0], UR6 ;  /* 0x0000f00604ff75b2 */ /* 0x0002620008000100 */
[----:B------:R1:W1:Y:S01]  /*0910*/  SYNCS.EXCH.64 URZ, [UR4+0xd8], UR8 ;  /* 0x0000d80804ff75b2 */ /* 0x0002620008000100 */
[----:B------:R1:W1:Y:S01]  /*0920*/  SYNCS.EXCH.64 URZ, [UR4+0xf8], UR6 ;  /* 0x0000f80604ff75b2 */ /* 0x0002620008000100 */
[----:B------:R-:W-:Y:S01]  /*0930*/  NOP ;  /* 0x0000000000007918 */ /* 0x000fe20000000000 */
.L_x_11:
[----:B------:R-:W2:Y:S01]  /*0940*/  SHFL.IDX PT, R2, R86, RZ, 0x1f ;  /* 0x00001fff56027589 */ /* 0x000ea200000e0000 */
[----:B------:R-:W-:Y:S01]  /*0950*/  NOP ;  /* 0x0000000000007918 */ /* 0x000fe20000000000 */
[----:B--2---:R-:W-:-:S13]  /*0960*/  ISETP.NE.AND P0, PT, R2, 0x3, PT ;  /* 0x000000030200780c */ /* 0x004fda0003f05270 */
[----:B------:R-:W-:Y:S05]  /*0970*/  @P0 BRA `(.L_x_12) ;  /* 0x0000000000300947 */ /* 0x000fea0003800000 */
[----:B-1----:R-:W1:Y:S01]  /*0980*/  S2UR UR4, SR_CgaCtaId ;  /* 0x00000000000479c3 */ /* 0x002e620000008800 */
[----:B------:R-:W-:Y:S01]  /*0990*/  UMOV UR6, 0x400 ;  /* 0x0000040000067882 */ /* 0x000fe20000000000 */
[----:B------:R-:W-:Y:S01]  /*09a0*/  UMOV UR5, 0x20 ;  /* 0x0000002000057882 */ /* 0x000fe20000000000 */
[----:B------:R-:W-:Y:S01]  /*09b0*/  ELECT P0, URZ, PT ;  /* 0x0000000000ff782f */ /* 0x000fe20003800000 */
[----:B-1----:R-:W-:Y:S02]  /*09c0*/  ULEA UR6, UR4, UR6, 0x18 ;  /* 0x0000000604067291 */ /* 0x002fe4000f8ec0ff */
[----:B------:R-:W-:-:S04]  /*09d0*/  UIADD3 UR4, UPT, UPT, -UR5, 0x100000, URZ ;  /* 0x0010000005047890 */ /* 0x000fc8000fffe1ff */
[----:B------:R-:W-:Y:S02]  /*09e0*/  USHF.L.U32 UR5, UR4, 0xb, URZ ;  /* 0x0000000b04057899 */ /* 0x000fe400080006ff */
[----:B------:R-:W-:Y:S01]  /*09f0*/  USHF.L.U32 UR4, UR4, 0x1, URZ ;  /* 0x0000000104047899 */ /* 0x000fe200080006ff */
[----:B------:R-:W1:Y:S11]  /*0a00*/  FENCE.VIEW.ASYNC.S ;  /* 0x00000000000073c6 */ /* 0x000e760000000000 */
[----:B-1----:R2:W1:Y:S01]  /*0a10*/  SYNCS.EXCH.64 URZ, [UR6+0x100], UR4 ;  /* 0x0001000406ff75b2 */ /* 0x0024620008000100 */
[----:B------:R2:W1:Y:S02]  /*0a20*/  SYNCS.EXCH.64 URZ, [UR6+0x108], UR4 ;  /* 0x0001080406ff75b2 */ /* 0x0004640008000100 */
[----:B--2---:R-:W-:Y:S01]  /*0a30*/  NOP ;  /* 0x0000000000007918 */ /* 0x004fe20000000000 */
.L_x_12:
[----:B------:R-:W2:Y:S01]  /*0a40*/  SHFL.IDX PT, R2, R86, RZ, 0x1f ;  /* 0x00001fff56027589 */ /* 0x000ea200000e0000 */
[----:B------:R-:W-:Y:S01]  /*0a50*/  NOP ;  /* 0x0000000000007918 */ /* 0x000fe20000000000 */
[----:B--2---:R-:W-:-:S13]  /*0a60*/  ISETP.NE.AND P0, PT, R2, 0x4, PT ;  /* 0x000000040200780c */ /* 0x004fda0003f05270 */
[----:B------:R-:W-:Y:S05]  /*0a70*/  @P0 BRA `(.L_x_13) ;  /* 0x0000000000440947 */ /* 0x000fea0003800000 */
[----:B-1----:R-:W1:Y:S01]  /*0a80*/  S2UR UR6, SR_CgaCtaId ;  /* 0x00000000000679c3 */ /* 0x002e620000008800 */
[----:B------:R-:W-:Y:S01]  /*0a90*/  UMOV UR4, 0x100 ;  /* 0x0000010000047882 */ /* 0x000fe20000000000 */
[----:B------:R-:W-:Y:S01]  /*0aa0*/  UMOV UR5, 0x400 ;  /* 0x0000040000057882 */ /* 0x000fe20000000000 */
[----:B------:R-:W-:Y:S01]  /*0ab0*/  USEL UR4, UR4, 0xe0, UP3 ;  /* 0x000000e004047887 */ /* 0x000fe20009800000 */
[----:B------:R-:W-:Y:S01]  /*0ac0*/  UMOV UR8, 0x1 ;  /* 0x0000000100087882 */ /* 0x000fe20000000000 */
[----:B------:R-:W-:Y:S01]  /*0ad0*/  ELECT P0, URZ, PT ;  /* 0x0000000000ff782f */ /* 0x000fe20003800000 */
[----:B------:R-:W-:-:S04]  /*0ae0*/  UIADD3 UR8, UPT, UPT, -UR8, 0x100000, URZ ;  /* 0x0010000008087890 */ /* 0x000fc8000fffe1ff */
[----:B------:R-:W-:Y:S02]  /*0af0*/  USHF.L.U32 UR9, UR8, 0xb, URZ ;  /* 0x0000000b08097899 */ /* 0x000fe400080006ff */
[----:B------:R-:W-:Y:S02]  /*0b00*/  USHF.L.U32 UR8, UR8, 0x1, URZ ;  /* 0x0000000108087899 */ /* 0x000fe400080006ff */
[----:B-1----:R-:W-:Y:S02]  /*0b10*/  ULEA UR6, UR6, UR5, 0x18 ;  /* 0x0000000506067291 */ /* 0x002fe4000f8ec0ff */
[----:B------:R-:W-:-:S04]  /*0b20*/  UIADD3 UR4, UPT, UPT, -UR4, 0x100000, URZ ;  /* 0x0010000004047890 */ /* 0x000fc8000fffe1ff */
[----:B------:R-:W-:Y:S02]  /*0b30*/  USHF.L.U32 UR5, UR4, 0xb, URZ ;  /* 0x0000000b04057899 */ /* 0x000fe400080006ff */
[----:B------:R-:W-:Y:S01]  /*0b40*/  USHF.L.U32 UR4, UR4, 0x1, URZ ;  /* 0x0000000104047899 */ /* 0x000fe200080006ff */
[----:B------:R-:W1:Y:S03]  /*0b50*/  FENCE.VIEW.ASYNC.S ;  /* 0x00000000000073c6 */ /* 0x000e660000000000 */
[----:B-1----:R2:W1:Y:S08]  /*0b60*/  SYNCS.EXCH.64 URZ, [UR6+0x110], UR8 ;  /* 0x0001100806ff75b2 */ /* 0x0024700008000100 */
[----:B------:R2:W1:Y:S02]  /*0b70*/  SYNCS.EXCH.64 URZ, [UR6+0x118], UR4 ;  /* 0x0001180406ff75b2 */ /* 0x0004640008000100 */
[----:B--2---:R-:W-:Y:S01]  /*0b80*/  NOP ;  /* 0x0000000000007918 */ /* 0x004fe20000000000 */
.L_x_13:
[----:B------:R-:W2:Y:S01]  /*0b90*/  SHFL.IDX PT, R2, R86, RZ, 0x1f ;  /* 0x00001fff56027589 */ /* 0x000ea200000e0000 */
[----:B------:R-:W1:Y:S01]  /*0ba0*/  S2UR UR51, SR_CTAID.X ;  /* 0x00000000003379c3 */ /* 0x000e620000002500 */
[----:B------:R-:W-:-:S07]  /*0bb0*/  NOP ;  /* 0x0000000000007918 */ /* 0x000fce0000000000 */
[----:B------:R-:W1:Y:S01]  /*0bc0*/  S2UR UR24, SR_CTAID.Y ;  /* 0x00000000001879c3 */ /* 0x000e620000002600 */
[----:B--2---:R-:W-:-:S13]  /*0bd0*/  ISETP.NE.AND P0, PT, R2, 0x5, PT ;  /* 0x000000050200780c */ /* 0x004fda0003f05270 */
[----:B-1----:R-:W-:Y:S05]  /*0be0*/  @P0 BRA `(.L_x_14) ;  /* 0x0000000000480947 */ /* 0x002fea0003800000 */
        /* <DEDUP_REMOVED lines=13> */
[----:B-1----:R1:W2:Y:S01]  /*0cc0*/  SYNCS.EXCH.64 URZ, [UR4+0x120], UR8 ;  /* 0x0001200804ff75b2 */ /* 0x0022a20008000100 */
[----:B------:R1:W1:Y:S01]  /*0cd0*/  SYNCS.EXCH.64 URZ, [UR4+0x130], UR6 ;  /* 0x0001300604ff75b2 */ /* 0x0002620008000100 */
[----:B------:R1:W1:Y:S01]  /*0ce0*/  SYNCS.EXCH.64 URZ, [UR4+0x128], UR8 ;  /* 0x0001280804ff75b2 */ /* 0x0002620008000100 */
[----:B------:R1:W1:Y:S01]  /*0cf0*/  SYNCS.EXCH.64 URZ, [UR4+0x138], UR6 ;  /* 0x0001380604ff75b2 */ /* 0x0002620008000100 */
[----:B------:R-:W-:Y:S01]  /*0d00*/  NOP ;  /* 0x0000000000007918 */ /* 0x000fe20000000000 */
.L_x_14:
[----:B------:R-:W-:-:S05]  /*0d10*/  CS2R.32 R78, SR_CgaSize ;  /* 0x00000000004e7805 */ /* 0x000fca0000008a00 */
[----:B------:R-:W-:-:S05]  /*0d20*/  IMAD R78, R78, -0xa0, RZ ;  /* 0xffffff604e4e7824 */ /* 0x000fca00078e02ff */
[----:B------:R-:W-:-:S14]  /*0d30*/  R2UR UR5, R78 ;  /* 0x000000004e0572ca */ /* 0x000fdc00000e0000 */
[----:B------:R-:W3:Y:S01]  /*0d40*/  LDCU UR5, c[0x0][UR5+0x2b0] ;  /* 0x00005600050577ac */ /* 0x000ee20008000800 */
[----:B------:R-:W-:Y:S02]  /*0d50*/  I2FP.F32.U32 R78, UR51 ;  /* 0x00000033004e7c45 */ /* 0x000fe40008201000 */
[----:B------:R-:W-:-:S05]  /*0d60*/  CS2R.32 R3, SR_CgaSize ;  /* 0x0000000000037805 */ /* 0x000fca0000008a00 */
[----:B------:R-:W-:-:S06]  /*0d70*/  IMAD R3, R3, -0xa0, RZ ;  /* 0xffffff6003037824 */ /* 0x000fcc00078e02ff */
[----:B------:R-:W4:Y:S01]  /*0d80*/  LDC R3, c[0x0][R3+0x2a0] ;  /* 0x0000a80003037b82 */ /* 0x000f220000000800 */
[----:B------:R-:W-:Y:S02]  /*0d90*/  I2FP.F32.U32 R77, UR24 ;  /* 0x00000018004d7c45 */ /* 0x000fe40008201000 */
[----:B------:R-:W-:-:S05]  /*0da0*/  CS2R.32 R2, SR_CgaSize ;  /* 0x0000000000027805 */ /* 0x000fca0000008a00 */
[----:B------:R-:W-:-:S05]  /*0db0*/  IMAD R2, R2, -0xa0, RZ ;  /* 0xffffff6002027824 */ /* 0x000fca00078e02ff */
[----:B-1----:R-:W-:-:S14]  /*0dc0*/  R2UR UR4, R2 ;  /* 0x00000000020472ca */ /* 0x002fdc00000e0000 */
[----:B------:R-:W1:Y:S01]  /*0dd0*/  LDCU UR4, c[0x0][UR4+0x2b4] ;  /* 0x00005680040477ac */ /* 0x000e620008000800 */
[----:B------:R-:W-:Y:S01]  /*0de0*/  NOP ;  /* 0x0000000000007918 */ /* 0x000fe20000000000 */
[----:B------:R-:W2:Y:S01]  /*0df0*/  LDCU UR19, c[0x0][0xc24] ;  /* 0x00018480ff1377ac */ /* 0x000ea20008000800 */
[----:B------:R-:W-:-:S05]  /*0e00*/  CS2R.32 R2, SR_CgaSize ;  /* 0x0000000000027805 */ /* 0x000fca0000008a00 */
[----:B------:R-:W-:-:S06]  /*0e10*/  IMAD R2, R2, -0xa0, RZ ;  /* 0xffffff6002027824 */ /* 0x000fcc00078e02ff */
[----:B------:R-:W4:Y:S01]  /*0e20*/  LDC R2, c[0x0][R2+0x2a4] ;  /* 0x0000a90002027b82 */ /* 0x000f220000000800 */
[----:B---3--:R-:W-:-:S07]  /*0e30*/  FMUL R78, R78, UR5 ;  /* 0x000000054e4e7c20 */ /* 0x008fce0008400000 */
[----:B------:R-:W3:Y:S01]  /*0e40*/  S2UR UR52, SR_CTAID.Z ;  /* 0x00000000003479c3 */ /* 0x000ee20000002700 */
[----:B-1----:R-:W-:Y:S01]  /*0e50*/  FMUL R77, R77, UR4 ;  /* 0x000000044d4d7c20 */ /* 0x002fe20008400000 */
[----:B------:R-:W1:Y:S01]  /*0e60*/  F2I.U32.TRUNC.NTZ R78, R78 ;  /* 0x0000004e004e7305 */ /* 0x000e62000020f000 */
[----:B--2---:R-:W-:-:S07]  /*0e70*/  UISETP.GE.AND UP0, UPT, UR19, 0x1, UPT ;  /* 0x000000011300788c */ /* 0x004fce000bf06270 */
[----:B------:R-:W2:Y:S01]  /*0e80*/  F2I.U32.TRUNC.NTZ R77, R77 ;  /* 0x0000004d004d7305 */ /* 0x000ea2000020f000 */
[----:B-1----:R-:W-:-:S05]  /*0e90*/  IADD3 R78, PT, PT, -R78, RZ, RZ ;  /* 0x000000ff4e4e7210 */ /* 0x002fca0007ffe1ff */
[----:B----4-:R-:W-:Y:S01]  /*0ea0*/  IMAD R78, R3, R78, UR51 ;  /* 0x00000033034e7e24 */ /* 0x010fe2000f8e024e */
[----:B--2---:R-:W-:-:S05]  /*0eb0*/  IADD3 R77, PT, PT, -R77, RZ, RZ ;  /* 0x000000ff4d4d7210 */ /* 0x004fca0007ffe1ff */
[----:B------:R-:W-:Y:S01]  /*0ec0*/  IMAD R77, R2, R77, UR24 ;  /* 0x00000018024d7e24 */ /* 0x000fe2000f8e024d */
[----:B------:R-:W-:Y:S06]  /*0ed0*/  BAR.SYNC.DEFER_BLOCKING 0x0 ;  /* 0x0000000000007b1d */ /* 0x000fec0000010000 */
[----:B---3--:R-:W-:Y:S05]  /*0ee0*/  BRA.U !UP0, `(.L_x_15) ;  /* 0x0000000108d47547 */ /* 0x008fea000b800000 */
[----:B------:R-:W1:Y:S01]  /*0ef0*/  LDCU.128 UR20, c[0x0][0xc10] ;  /* 0x00018200ff1477ac */ /* 0x000e620008000c00 */
[----:B------:R-:W2:Y:S01]  /*0f00*/  LDCU UR6, c[0x0][0x370] ;  /* 0x00006e00ff0677ac */ /* 0x000ea20008000800 */
[----:B------:R-:W3:Y:S01]  /*0f10*/  LDCU UR4, c[0x0][0x374] ;  /* 0x00006e80ff0477ac */ /* 0x000ee20008000800 */
[----:B------:R-:W4:Y:S01]  /*0f20*/  LDCU UR25, c[0x0][0xc0c] ;  /* 0x00018180ff1977ac */ /* 0x000f220008000800 */
[----:B------:R-:W4:Y:S01]  /*0f30*/  LDCU UR5, c[0x0][0xc20] ;  /* 0x00018400ff0577ac */ /* 0x000f220008000800 */
[----:B------:R-:W4:Y:S01]  /*0f40*/  LDCU.64 UR16, c[0x0][0xc28] ;  /* 0x00018500ff1077ac */ /* 0x000f220008000a00 */
[----:B-1----:R-:W-:Y:S02]  /*0f50*/  UISETP.NE.AND UP0, UPT, UR22, 0x1, UPT ;  /* 0x000000011600788c */ /* 0x002fe4000bf05270 */
[----:B---3--:R-:W-:Y:S02]  /*0f60*/  UIMAD.WIDE.U32 UR8, UR4, UR23, URZ ;  /* 0x00000017040872a5 */ /* 0x008fe4000f8e00ff */
[----:B--2---:R-:W-:-:S02]  /*0f70*/  UIMAD.WIDE.U32 UR10, UR6, UR20, URZ ;  /* 0x00000014060a72a5 */ /* 0x004fc4000f8e00ff */
[----:B----4-:R-:W-:Y:S02]  /*0f80*/  UISETP.NE.AND UP2, UPT, UR25, 0x1, UPT ;  /* 0x000000011900788c */ /* 0x010fe4000bf45270 */
[----:B------:R-:W-:Y:S01]  /*0f90*/  UISETP.NE.AND UP4, UPT, UR19, 0x1, UPT ;  /* 0x000000011300788c */ /* 0x000fe2000bf85270 */
[----:B------:R-:W-:Y:S02]  /*0fa0*/  UMOV UR8, UR9 ;  /* 0x0000000900087c82 */ /* 0x000fe40008000000 */
[----:B------:R-:W-:Y:S01]  /*0fb0*/  UMOV UR10, UR11 ;  /* 0x0000000b000a7c82 */ /* 0x000fe20008000000 */
[----:B------:R-:W-:Y:S02]  /*0fc0*/  @UP0 USHF.R.U32.HI UR4, URZ, UR5, UR8 ;  /* 0x00000005ff040299 */ /* 0x000fe40008011608 */
[----:B------:R-:W-:Y:S02]  /*0fd0*/  UIMAD.WIDE.U32 UR12, UR24, UR23, URZ ;  /* 0x00000017180c72a5 */ /* 0x000fe4000f8e00ff */
[----:B------:R-:W-:-:S02]  /*0fe0*/  UIMAD.WIDE.U32 UR8, UR4, UR16, URZ ;  /* 0x00000010040872a5 */ /* 0x000fc4000f8e00ff */
[----:B------:R-:W-:Y:S02]  /*0ff0*/  @UP2 USHF.R.U32.HI UR6, URZ, UR21, UR10 ;  /* 0x00000015ff062299 */ /* 0x000fe4000801160a */
[----:B------:R-:W-:Y:S02]  /*1000*/  UIMAD.WIDE.U32 UR14, UR51, UR20, URZ ;  /* 0x00000014330e72a5 */ /* 0x000fe4000f8e00ff */
[----:B------:R-:W-:Y:S01]  /*1010*/  UIMAD.WIDE.U32 UR10, UR6, UR16, URZ ;  /* 0x00000010060a72a5 */ /* 0x000fe2000f8e00ff */
[----:B------:R-:W-:Y:S01]  /*1020*/  UMOV UR12, UR13 ;  /* 0x0000000d000c7c82 */ /* 0x000fe20008000000 */
[----:B------:R-:W-:Y:S01]  /*1030*/  UMOV UR8, UR9 ;  /* 0x0000000900087c82 */ /* 0x000fe20008000000 */
[----:B------:R-:W-:Y:S02]  /*1040*/  USHF.R.U32.HI UR12, URZ, UR5, UR12 ;  /* 0x00000005ff0c7299 */ /* 0x000fe4000801160c */
[----:B------:R-:W-:Y:S01]  /*1050*/  @UP4 USHF.R.U32.HI UR4, URZ, UR17, UR8 ;  /* 0x00000011ff044299 */ /* 0x000fe20008011608 */
[----:B------:R-:W-:Y:S01]  /*1060*/  UMOV UR14, UR15 ;  /* 0x0000000f000e7c82 */ /* 0x000fe20008000000 */
[----:B------:R-:W-:Y:S01]  /*1070*/  UMOV UR10, UR11 ;  /* 0x0000000b000a7c82 */ /* 0x000fe20008000000 */
[----:B------:R-:W-:-:S02]  /*1080*/  USHF.R.U32.HI UR14, URZ, UR21, UR14 ;  /* 0x00000015ff0e7299 */ /* 0x000fc4000801160e */
[----:B------:R-:W-:Y:S02]  /*1090*/  USEL UR5, UR24, UR12, !UP0 ;  /* 0x0000000c18057287 */ /* 0x000fe4000c000000 */
[----:B------:R-:W-:Y:S02]  /*10a0*/  @UP4 USHF.R.U32.HI UR6, URZ, UR17, UR10 ;  /* 0x00000011ff064299 */ /* 0x000fe4000801160a */
[----:B------:R-:W-:Y:S02]  /*10b0*/  UIMAD UR7, UR4, UR19, URZ ;  /* 0x00000013040772a4 */ /* 0x000fe4000f8e02ff */
[----:B------:R-:W-:Y:S02]  /*10c0*/  USEL UR4, UR51, UR14, !UP2 ;  /* 0x0000000e33047287 */ /* 0x000fe4000d000000 */
[----:B------:R-:W-:Y:S02]  /*10d0*/  UIMAD UR10, UR6, UR19, URZ ;  /* 0x00000013060a72a4 */ /* 0x000fe4000f8e02ff */
[----:B------:R-:W-:-:S02]  /*10e0*/  UISETP.GE.AND UP0, UPT, UR5, UR7, UPT ;  /* 0x000000070500728c */ /* 0x000fc4000bf06270 */
[----:B------:R-:W-:Y:S02]  /*10f0*/  UIMAD.WIDE.U32 UR8, UR5, UR16, URZ ;  /* 0x00000010050872a5 */ /* 0x000fe4000f8e00ff */
[----:B------:R-:W-:Y:S02]  /*1100*/  UISETP.GE.OR UP0, UPT, UR4, UR10, UP0 ;  /* 0x0000000a0400728c */ /* 0x000fe40008706670 */
[----:B------:R-:W-:Y:S02]  /*1110*/  UIMAD.WIDE.U32 UR10, UR4, UR16, URZ ;  /* 0x00000010040a72a5 */ /* 0x000fe4000f8e00ff */
[----:B------:R-:W-:Y:S01]  /*1120*/  UIADD3 UR10, UPT, UPT, -UR4, URZ, URZ ;  /* 0x000000ff040a7290 */ /* 0x000fe2000fffe1ff */
[----:B------:R-:W-:Y:S01]  /*1130*/  UMOV UR8, UR9 ;  /* 0x0000000900087c82 */ /* 0x000fe20008000000 */
[----:B------:R-:W-:Y:S02]  /*1140*/  UIADD3 UR9, UPT, UPT, -UR5, URZ, URZ ;  /* 0x000000ff05097290 */ /* 0x000fe4000fffe1ff */
[----:B------:R-:W-:-:S03]  /*1150*/  USHF.R.U32.HI UR8, URZ, UR17, UR8 ;  /* 0x00000011ff087299 */ /* 0x000fc60008011608 */
[----:B------:R-:W-:Y:S01]  /*1160*/  @!UP0 UMOV UR7, UR11 ;  /* 0x0000000b00078c82 */ /* 0x000fe20008000000 */
[----:B------:R-:W-:Y:S02]  /*1170*/  UIMAD UR24, UR22, UR9, UR24 ;  /* 0x00000009161872a4 */ /* 0x000fe4000f8e0218 */
[----:B------:R-:W-:Y:S02]  /*1180*/  USEL UR8, UR5, UR8, !UP4 ;  /* 0x0000000805087287 */ /* 0x000fe4000e000000 */
[----:B------:R-:W-:Y:S02]  /*1190*/  @!UP0 USHF.R.U32.HI UR7, URZ, UR17, UR7 ;  /* 0x00000011ff078299 */ /* 0x000fe40008011607 */
[----:B------:R-:W-:Y:S02]  /*11a0*/  UIADD3 UR9, UPT, UPT, -UR8, URZ, URZ ;  /* 0x000000ff08097290 */ /* 0x000fe4000fffe1ff */
[----:B------:R-:W-:Y:S02]  /*11b0*/  @!UP0 USEL UR7, UR4, UR7, !UP4 ;  /* 0x0000000704078287 */ /* 0x000fe4000e000000 */
[----:B------:R-:W-:-:S02]  /*11c0*/  UIMAD UR9, UR19, UR9, UR5 ;  /* 0x00000009130972a4 */ /* 0x000fc4000f8e0205 */
[----:B------:R-:W-:Y:S02]  /*11d0*/  @!UP0 UIADD3 UR8, UPT, UPT, UR8, -UR7, URZ ;  /* 0x8000000708088290 */ /* 0x000fe4000fffe0ff */
[----:B------:R-:W-:Y:S02]  /*11e0*/  @!UP0 UIMAD UR7, UR9, UR6, UR7 ;  /* 0x00000006090782a4 */ /* 0x000fe4000f8e0207 */
[----:B------:R-:W-:Y:S02]  /*11f0*/  @!UP0 UIMAD UR5, UR8, UR19, UR4 ;  /* 0x00000013080582a4 */ /* 0x000fe4000f8e0204 */
[----:B------:R-:W-:Y:S02]  /*1200*/  UIMAD UR6, UR25, UR10, UR51 ;  /* 0x0000000a190672a4 */ /* 0x000fe4000f8e0233 */
[----:B------:R-:W-:Y:S01]  /*1210*/  UIMAD UR24, UR5, UR22, UR24 ;  /* 0x00000016051872a4 */ /* 0x000fe2000f8e0218 */
[----:B------:R-:W-:Y:S02]  /*1220*/  @!UP0 UMOV UR4, UR7 ;  /* 0x0000000700048c82 */ /* 0x000fe40008000000 */
[----:B------:R-:W-:-:S12]  /*1230*/  UIMAD UR51, UR4, UR25, UR6 ;  /* 0x00000019043372a4 */ /* 0x000fd8000f8e0206 */
.L_x_15:
[----:B------:R-:W1:Y:S02]  /*1240*/  LDCU UR4, c[0x0][0xc30] ;  /* 0x00018600ff0477ac */ /* 0x000e640008000800 */
[----:B-1----:R-:W-:-:S09]  /*1250*/  UISETP.NE.AND UP0, UPT, UR4, 0x1, UPT ;  /* 0x000000010400788c */ /* 0x002fd2000bf05270 */
[----:B------:R-:W-:Y:S05]  /*1260*/  BRA.U UP0, `(.L_x_16) ;  /* 0x0000000100447547 */ /* 0x000fea000b800000 */
[----:B------:R-:W1:Y:S01]  /*1270*/  LDCU.128 UR8, c[0x0][0xc10] ;  /* 0x00018200ff0877ac */ /* 0x000e620008000c00 */
[----:B------:R-:W2:Y:S01]  /*1280*/  LDCU UR12, c[0x0][0xc0c] ;  /* 0x00018180ff0c77ac */ /* 0x000ea20008000800 */
[----:B------:R-:W3:Y:S01]  /*1290*/  LDCU UR13, c[0x0][0xc20] ;  /* 0x00018400ff0d77ac */ /* 0x000ee20008000800 */
[----:B-1----:R-:W-:Y:S02]  /*12a0*/  UIMAD.WIDE.U32 UR6, UR51, UR8, URZ ;  /* 0x00000008330672a5 */ /* 0x002fe4000f8e00ff */
[----:B------:R-:W-:Y:S02]  /*12b0*/  UIMAD.WIDE.U32 UR4, UR24, UR11, URZ ;  /* 0x0000000b180472a5 */ /* 0x000fe4000f8e00ff */
[----:B--2---:R-:W-:Y:S02]  /*12c0*/  UISETP.NE.AND UP2, UPT, UR12, 0x1, UPT ;  /* 0x000000010c00788c */ /* 0x004fe4000bf45270 */
[----:B------:R-:W-:Y:S01]  /*12d0*/  UISETP.NE.AND UP0, UPT, UR10, 0x1, UPT ;  /* 0x000000010a00788c */ /* 0x000fe2000bf05270 */
[----:B------:R-:W-:-:S02]  /*12e0*/  UMOV UR6, UR7 ;  /* 0x0000000700067c82 */ /* 0x000fc40008000000 */
[----:B------:R-:W-:Y:S01]  /*12f0*/  UMOV UR4, UR5 ;  /* 0x0000000500047c82 */ /* 0x000fe20008000000 */
[----:B------:R-:W-:Y:S02]  /*1300*/  USHF.R.U32.HI UR6, URZ, UR9, UR6 ;  /* 0x00000009ff067299 */ /* 0x000fe40008011606 */
[----:B---3--:R-:W-:Y:S02]  /*1310*/  USHF.R.U32.HI UR4, URZ, UR13, UR4 ;  /* 0x0000000dff047299 */ /* 0x008fe40008011604 */
[----:B------:R-:W-:Y:S02]  /*1320*/  USEL UR5, UR51, UR6, !UP2 ;  /* 0x0000000633057287 */ /* 0x000fe4000d000000 */
[----:B------:R-:W-:-:S04]  /*1330*/  USEL UR4, UR24, UR4, !UP0 ;  /* 0x0000000418047287 */ /* 0x000fc8000c000000 */
[----:B------:R-:W-:Y:S02]  /*1340*/  UIADD3 UR6, UPT, UPT, UR5, -UR4, URZ ;  /* 0x8000000405067290 */ /* 0x000fe4000fffe0ff */
[----:B------:R-:W-:Y:S02]  /*1350*/  UIADD3 UR4, UPT, UPT, -UR5, UR4, URZ ;  /* 0x0000000405047290 */ /* 0x000fe4000fffe1ff */
[----:B------:R-:W-:Y:S02]  /*1360*/  UIMAD UR24, UR6, UR10, UR24 ;  /* 0x0000000a061872a4 */ /* 0x000fe4000f8e0218 */
[----:B------:R-:W-:-:S12]  /*1370*/  UIMAD UR51, UR4, UR12, UR51 ;  /* 0x0000000c043372a4 */ /* 0x000fd8000f8e0233 */
.L_x_16:
[----:B------:R-:W-:Y:S01]  /*1380*/  BAR.SYNC.DEFER_BLOCKING 0x0 ;  /* 0x0000000000007b1d */ /* 0x000fe20000010000 */
[----:B------:R-:W-:Y:S01]  /*1390*/  UISETP.NE.AND UP0, UPT, UR18, 0x2, UPT ;  /* 0x000000021200788c */ /* 0x000fe2000bf05270 */
[----:B------:R-:W-:Y:S02]  /*13a0*/  ISETP.NE.OR P3, PT, R0, 0x2, !P3 ;  /* 0x000000020000780c */ /* 0x000fe40005f65670 */
[----:B------:R-:W-:Y:S02]  /*13b0*/  LOP3.LUT R0, R83, 0x1f, RZ, 0xc0, !PT ;  /* 0x0000001f53007812 */ /* 0x000fe400078ec0ff */
[----:B------:R-:W1:Y:S04]  /*13c0*/  LDCU UR39, c[0x0][0xc24] ;  /* 0x00018480ff2777ac */ /* 0x000e680008000800 */
[----:B------:R-:W-:Y:S05]  /*13d0*/  BRA.U UP0, `(.L_x_17) ;  /* 0x0000001d00707547 */ /* 0x000fea000b800000 */
[----:B------:R-:W2:Y:S01]  /*13e0*/  LDCU UR5, c[0x0][0x388] ;  /* 0x00007100ff0577ac */ /* 0x000ea20008000800 */
[----:B------:R-:W-:Y:S01]  /*13f0*/  PLOP3.LUT P1, PT, PT, PT, UP3, 0x80, 0x8 ;  /* 0x000000000008781c */ /* 0x000fe20003f2f038 */
[----:B------:R-:W-:Y:S01]  /*1400*/  IMAD.MOV.U32 R2, RZ, RZ, RZ ;  /* 0x000000ffff027224 */ /* 0x000fe200078e00ff */
[----:B------:R-:W-:Y:S01]  /*1410*/  ISETP.EQ.OR P2, PT, R0, RZ, P3 ;  /* 0x000000ff0000720c */ /* 0x000fe20001f42670 */
[----:B------:R-:W3:Y:S01]  /*1420*/  LDCU UR8, c[0x0][0x38c] ;  /* 0x00007180ff0877ac */ /* 0x000ee20008000800 */
[----:B------:R-:W-:Y:S01]  /*1430*/  PLOP3.LUT P1, PT, P1, PT, PT, 0x8, 0x80 ;  /* 0x000000000080781c */ /* 0x000fe20000f2e170 */
[----:B------:R-:W4:Y:S01]  /*1440*/  LDCU.64 UR6, c[0x0][0x390] ;  /* 0x00007200ff0677ac */ /* 0x000f220008000a00 */
[----:B------:R-:W1:Y:S01]  /*1450*/  LDCU UR53, c[0x0][0x370] ;  /* 0x00006e00ff3577ac */ /* 0x000e620008000800 */
[----:B------:R-:W1:Y:S01]  /*1460*/  LDCU.64 UR42, c[0x0][0x348] ;  /* 0x00006900ff2a77ac */ /* 0x000e620008000a00 */
[----:B--2---:R-:W-:Y:S01]  /*1470*/  UIADD3 UR5, UPT, UPT, UR5, 0x1f, URZ ;  /* 0x0000001f05057890 */ /* 0x004fe2000fffe0ff */
[----:B------:R-:W2:Y:S03]  /*1480*/  LDCU UR52, c[0x0][0x374] ;  /* 0x00006e80ff3477ac */ /* 0x000ea60008000800 */
[----:B------:R-:W-:Y:S01]  /*1490*/  USHF.R.S32.HI UR4, URZ, 0x1f, UR5 ;  /* 0x0000001fff047899 */ /* 0x000fe20008011405 */
[----:B------:R-:W-:Y:S01]  /*14a0*/  UMOV UR26, 0x1 ;  /* 0x00000001001a7882 */ /* 0x000fe20000000000 */
[----:B------:R-:W-:-:S02]  /*14b0*/  UMOV UR30, URZ ;  /* 0x000000ff001e7c82 */ /* 0x000fc40008000000 */
[----:B------:R-:W-:Y:S01]  /*14c0*/  ULEA.HI UR4, UR4, UR5, URZ, 0x5 ;  /* 0x0000000504047291 */ /* 0x000fe2000f8f28ff */
[----:B------:R-:W-:Y:S01]  /*14d0*/  UMOV UR31, URZ ;  /* 0x000000ff001f7c82 */ /* 0x000fe20008000000 */
[----:B------:R-:W-:Y:S02]  /*14e0*/  UMOV UR38, URZ ;  /* 0x000000ff00267c82 */ /* 0x000fe40008000000 */
[----:B------:R-:W-:-:S04]  /*14f0*/  USHF.R.S32.HI UR4, URZ, 0x5, UR4 ;  /* 0x00000005ff047899 */ /* 0x000fc80008011404 */
[----:B---3--:R-:W-:-:S04]  /*1500*/  UIMAD UR4, UR4, UR8, URZ ;  /* 0x00000008040472a4 */ /* 0x008fc8000f8e02ff */
[----:B----4-:R-:W-:-:S04]  /*1510*/  UIMAD UR4, UR4, UR6, URZ ;  /* 0x00000006040472a4 */ /* 0x010fc8000f8e02ff */
[----:B------:R-:W-:-:S04]  /*1520*/  UIMAD UR54, UR4, UR7, URZ ;  /* 0x00000007043672a4 */ /* 0x000fc8000f8e02ff */
[----:B------:R-:W-:Y:S02]  /*1530*/  UISETP.NE.AND UP1, UPT, UR54, URZ, UPT ;  /* 0x000000ff3600728c */ /* 0x000fe4000bf25270 */
[----:B------:R-:W-:-:S04]  /*1540*/  UISETP.LT.U32.AND UP0, UPT, UR54, 0xc, UPT ;  /* 0x0000000c3600788c */ /* 0x000fc8000bf01070 */
[----:B------:R-:W-:-:S04]  /*1550*/  USEL UR4, UR54, 0xc, UP0 ;  /* 0x0000000c36047887 */ /* 0x000fc80008000000 */
[----:B------:R-:W-:Y:S02]  /*1560*/  UIADD3 UR5, UPT, UPT, UR4, -0x1, URZ ;  /* 0xffffffff04057890 */ /* 0x000fe4000fffe0ff */
[----:B------:R-:W-:Y:S02]  /*1570*/  @!UP1 UIADD3 UR5, UPT, UPT, UR4, URZ, URZ ;  /* 0x000000ff04059290 */ /* 0x000fe4000fffe0ff */
[----:B------:R-:W-:Y:S02]  /*1580*/  UIADD3 UR50, UPT, UPT, UR54, -UR4, URZ ;  /* 0x8000000436327290 */ /* 0x000fe4000fffe0ff */
[----:B-12---:R-:W-:-:S12]  /*1590*/  UIADD3 UR55, UPT, UPT, UR5, 0x1, URZ ;  /* 0x0000000105377890 */ /* 0x006fd8000fffe0ff */
.L_x_33:
[----:B------:R-:W1:Y:S01]  /*15a0*/  S2UR UR36, SR_CgaCtaId ;  /* 0x00000000002479c3 */ /* 0x000e620000008800 */
[----:B------:R-:W-:Y:S01]  /*15b0*/  UMOV UR4, 0x400 ;  /* 0x0000040000047882 */ /* 0x000fe20000000000 */
[----:B------:R-:W-:Y:S01]  /*15c0*/  MOV R0, UR26 ;  /* 0x0000001a00007c02 */ /* 0x000fe20008000f00 */
[----:B------:R-:W-:Y:S02]  /*15d0*/  UISETP.NE.AND UP0, UPT, UR54, URZ, UPT ;  /* 0x000000ff3600728c */ /* 0x000fe4000bf05270 */
[----:B------:R-:W-:Y:S01]  /*15e0*/  USHF.L.U32 UR44, UR51, 0x7, URZ ;  /* 0x00000007332c7899 */ /* 0x000fe200080006ff */
[----:B------:R-:W-:Y:S01]  /*15f0*/  SHF.L.U32 R0, R0, 0x1f, RZ ;  /* 0x0000001f00007819 */ /* 0x000fe200000006ff */
[----:B------:R-:W-:Y:S01]  /*1600*/  USHF.L.U32 UR19, UR24, 0x7, URZ ;  /* 0x0000000718137899 */ /* 0x000fe200080006ff */
[----:B------:R-:W-:Y:S01]  /*1610*/  UMOV UR27, URZ ;  /* 0x000000ff001b7c82 */ /* 0x000fe20008000000 */
[----:B------:R-:W-:Y:S01]  /*1620*/  UMOV UR22, URZ ;  /* 0x000000ff00167c82 */ /* 0x000fe20008000000 */
[----:B------:R-:W-:Y:S01]  /*1630*/  UMOV UR21, URZ ;  /* 0x000000ff00157c82 */ /* 0x000fe20008000000 */
[----:B------:R-:W-:Y:S01]  /*1640*/  UMOV UR20, URZ ;  /* 0x000000ff00147c82 */ /* 0x000fe20008000000 */
[----:B-1----:R-:W-:-:S04]  /*1650*/  ULEA UR36, UR36, UR4, 0x18 ;  /* 0x0000000424247291 */ /* 0x002fc8000f8ec0ff */
[----:B------:R-:W-:-:S09]  /*1660*/  ULEA UR4, UR30, UR36, 0x3 ;  /* 0x000000241e047291 */ /* 0x000fd2000f8e18ff */
[----:B------:R1:W2:Y:S01]  /*1670*/  SYNCS.PHASECHK.TRANS64.TRYWAIT P0, [UR4+0x60], R0 ;  /* 0x00006000ff0075a7 */ /* 0x0002a20008001104 */
[----:B------:R-:W-:Y:S05]  /*1680*/  BRA.U !UP0, `(.L_x_18) ;  /* 0x0000000508947547 */ /* 0x000fea000b800000 */
[----:B------:R-:W3:Y:S01]  /*1690*/  LDCU.128 UR12, c[0x0][0x480] ;  /* 0x00009000ff0c77ac */ /* 0x000ee20008000c00 */
[----:B------:R-:W4:Y:S01]  /*16a0*/  LDCU.128 UR8, c[0x0][0x490] ;  /* 0x00009200ff0877ac */ /* 0x000f220008000c00 */
[----:B------:R-:W1:Y:S01]  /*16b0*/  LDCU.64 UR20, c[0x0][0x4c0] ;  /* 0x00009800ff1477ac */ /* 0x000e620008000a00 */
[----:B------:R-:W1:Y:S01]  /*16c0*/  LDCU.64 UR16, c[0x0][0x4f0] ;  /* 0x00009e00ff1077ac */ /* 0x000e620008000a00 */
[----:B------:R-:W1:Y:S01]  /*16d0*/  LDCU UR18, c[0x0][0x4c8] ;  /* 0x00009900ff1277ac */ /* 0x000e620008000800 */
[----:B---3--:R-:W-:Y:S02]  /*16e0*/  UIMAD.WIDE.U32 UR4, UR44, UR13, URZ ;  /* 0x0000000d2c0472a5 */ /* 0x008fe4000f8e00ff */
[----:B------:R-:W-:Y:S02]  /*16f0*/  UISETP.NE.AND UP0, UPT, UR12, 0x1, UPT ;  /* 0x000000010c00788c */ /* 0x000fe4000bf05270 */
[----:B------:R-:W-:Y:S01]  /*1700*/  USHF.R.U32.HI UR5, URZ, UR14, UR5 ;  /* 0x0000000eff057299 */ /* 0x000fe20008011605 */
[----:B------:R-:W3:Y:S03]  /*1710*/  LDCU UR45, c[0x0][0x38c] ;  /* 0x00007180ff2d77ac */ /* 0x000ee60008000800 */
[----:B------:R-:W-:-:S02]  /*1720*/  USEL UR5, UR44, UR5, !UP0 ;  /* 0x000000052c057287 */ /* 0x000fc4000c000000 */
[----:B------:R-:W-:Y:S02]  /*1730*/  UISETP.NE.AND UP0, UPT, UR15, 0x1, UPT ;  /* 0x000000010f00788c */ /* 0x000fe4000bf05270 */
[----:B----4-:R-:W-:Y:S01]  /*1740*/  UIMAD.WIDE.U32 UR6, UR5, UR8, URZ ;  /* 0x00000008050672a5 */ /* 0x010fe2000f8e00ff */
[----:B------:R-:W4:Y:S01]  /*1750*/  LDCU UR8, c[0x0][0x4a0] ;  /* 0x00009400ff0877ac */ /* 0x000f220008000800 */
[----:B------:R-:W1:Y:S05]  /*1760*/  LDCU UR23, c[0x0][0x4cc] ;  /* 0x00009980ff1777ac */ /* 0x000e6a0008000800 */
[----:B------:R-:W-:Y:S01]  /*1770*/  UMOV UR4, UR7 ;  /* 0x0000000700047c82 */ /* 0x000fe20008000000 */
[----:B------:R-:W1:Y:S01]  /*1780*/  LDCU.64 UR40, c[0x0][0x390] ;  /* 0x00007200ff2877ac */ /* 0x000e620008000a00 */
[----:B------:R-:W-:Y:S01]  /*1790*/  USHF.R.U32.HI UR4, URZ, UR9, UR4 ;  /* 0x00000009ff047299 */ /* 0x000fe20008011604 */
[----:B------:R-:W1:Y:S03]  /*17a0*/  LDCU UR9, c[0x0][0x4ec] ;  /* 0x00009d80ff0977ac */ /* 0x000e660008000800 */
[----:B------:R-:W-:-:S02]  /*17b0*/  USEL UR4, UR5, UR4, !UP0 ;  /* 0x0000000405047287 */ /* 0x000fc4000c000000 */
[----:B------:R-:W-:Y:S02]  /*17c0*/  UISETP.NE.AND UP0, UPT, UR10, 0x1, UPT ;  /* 0x000000010a00788c */ /* 0x000fe4000bf05270 */
[----:B------:R-:W-:Y:S01]  /*17d0*/  UIMAD.WIDE.U32 UR6, UR4, UR11, URZ ;  /* 0x0000000b040672a5 */ /* 0x000fe2000f8e00ff */
[----:B------:R-:W1:Y:S01]  /*17e0*/  LDCU.64 UR24, c[0x0][0x4d0] ;  /* 0x00009a00ff1877ac */ /* 0x000e620008000a00 */
[----:B------:R-:W-:-:S05]  /*17f0*/  UIADD3 UR38, UPT, UPT, UR55, UR31, URZ ;  /* 0x0000001f37267290 */ /* 0x000fca000fffe0ff */
[----:B------:R-:W-:Y:S01]  /*1800*/  UMOV UR6, UR7 ;  /* 0x0000000700067c82 */ /* 0x000fe20008000000 */
[----:B------:R-:W-:Y:S02]  /*1810*/  UIADD3 UR7, UPT, UPT, -UR4, URZ, URZ ;  /* 0x000000ff04077290 */ /* 0x000fe4000fffe1ff */
[----:B----4-:R-:W-:Y:S02]  /*1820*/  USHF.R.U32.HI UR6, URZ, UR8, UR6 ;  /* 0x00000008ff067299 */ /* 0x010fe40008011606 */
[----:B------:R-:W-:Y:S02]  /*1830*/  UIADD3 UR8, UPT, UPT, -UR5, URZ, URZ ;  /* 0x000000ff05087290 */ /* 0x000fe4000fffe1ff */
[----:B------:R-:W-:Y:S02]  /*1840*/  USEL UR14, UR4, UR6, !UP0 ;  /* 0x00000006040e7287 */ /* 0x000fe4000c000000 */
[----:B------:R-:W-:Y:S02]  /*1850*/  UIMAD UR7, UR15, UR7, UR5 ;  /* 0x000000070f0772a4 */ /* 0x000fe4000f8e0205 */
[----:B------:R-:W-:-:S02]  /*1860*/  UIADD3 UR6, UPT, UPT, -UR14, URZ, URZ ;  /* 0x000000ff0e067290 */ /* 0x000fc4000fffe1ff */
[----:B------:R-:W-:Y:S02]  /*1870*/  UIMAD UR8, UR12, UR8, UR44 ;  /* 0x000000080c0872a4 */ /* 0x000fe4000f8e022c */
[----:B------:R-:W-:Y:S02]  /*1880*/  UIMAD UR13, UR10, UR6, UR4 ;  /* 0x000000060a0d72a4 */ /* 0x000fe4000f8e0204 */
[----:B-1----:R-:W-:Y:S02]  /*1890*/  UIMAD UR11, UR8, UR20, UR9 ;  /* 0x00000014080b72a4 */ /* 0x002fe4000f8e0209 */
[----:B------:R-:W-:Y:S01]  /*18a0*/  UIMAD UR12, UR7, UR21, UR16 ;  /* 0x00000015070c72a4 */ /* 0x000fe2000f8e0210 */
[----:B------:R-:W1:Y:S02]  /*18b0*/  LDCU.64 UR4, c[0x0][0x4f8] ;  /* 0x00009f00ff0477ac */ /* 0x000e640008000a00 */
[----:B------:R-:W4:Y:S01]  /*18c0*/  LDCU UR6, c[0x0][0x500] ;  /* 0x0000a000ff0677ac */ /* 0x000f220008000800 */
[----:B------:R-:W-:Y:S01]  /*18d0*/  UIMAD UR13, UR13, UR18, UR17 ;  /* 0x000000120d0d72a4 */ /* 0x000fe2000f8e0211 */
[----:B------:R-:W-:Y:S01]  /*18e0*/  UMOV UR27, URZ ;  /* 0x000000ff001b7c82 */ /* 0x000fe20008000000 */
[----:B------:R-:W-:Y:S01]  /*18f0*/  UMOV UR7, UR30 ;  /* 0x0000001e00077c82 */ /* 0x000fe20008000000 */
[----:B------:R-:W-:Y:S01]  /*1900*/  UMOV UR20, URZ ;  /* 0x000000ff00147c82 */ /* 0x000fe20008000000 */
[----:B------:R-:W-:Y:S01]  /*1910*/  UMOV UR21, URZ ;  /* 0x000000ff00157c82 */ /* 0x000fe20008000000 */
[----:B---3--:R-:W-:-:S07]  /*1920*/  UMOV UR22, URZ ;  /* 0x000000ff00167c82 */ /* 0x008fce0008000000 */
.L_x_23:
[----:B------:R-:W-:Y:S01]  /*1930*/  @!P3 MOV R3, 0x4000 ;  /* 0x000040000003b802 */ /* 0x000fe20000000f00 */
[----:B------:R-:W-:Y:S01]  /*1940*/  ULEA UR9, UR7, UR36, 0x3 ;  /* 0x0000002407097291 */ /* 0x000fe2000f8e18ff */
[----:B--2---:R-:W-:Y:S11]  /*1950*/  @P0 BRA `(.L_x_19) ;  /* 0x0000000000100947 */ /* 0x004ff60003800000 */
[----:B------:R-:W-:Y:S04]  /*1960*/  MOV R4, UR26 ;  /* 0x0000001a00047c02 */ /* 0x000fe80008000f00 */
[----:B------:R-:W-:Y:S04]  /*1970*/  SHF.L.U32 R4, R4, 0x1f, RZ ;  /* 0x0000001f04047819 */ /* 0x000fe800000006ff */
[----:B------:R-:W2:Y:S02]  /*1980*/  SYNCS.PHASECHK.TRANS64.TRYWAIT P0, [UR9+0x60], R4 ;  /* 0x00006004ff0075a7 */ /* 0x000ea40008001109 */
[----:B--2---:R-:W-:Y:S05]  /*1990*/  @!P0 BRA `(.L_x_20) ;  /* 0x0000008000e88947 */ /* 0x004fea0003800000 */
.L_x_19:
[----:B------:R3:W-:Y:S01]  /*19a0*/  @!P3 SYNCS.ARRIVE.TRANS64 RZ, [UR9], R3 ;  /* 0x00000003ffffb9a7 */ /* 0x0007e20008000009 */
[----:B------:R-:W-:Y:S04]  /*19b0*/  BSSY.RECONVERGENT B0, `(.L_x_21) ;  /* 0x0000003000007945 */ /* 0x000fe80003800200 */
[----:B------:R-:W-:Y:S05]  /*19c0*/  @P2 BRA `(.L_x_22) ;  /* 0x0000000000042947 */ /* 0x000fea0003800000 */
[----:B-1--4-:R-:W-:Y:S05]  /*19d0*/  BPT.TRAP 0x1 ;  /* 0x000000040000795c */ /* 0x012fea0000300000 */
.L_x_22:
[----:B-1--4-:R-:W-:Y:S05]  /*19e0*/  BSYNC.RECONVERGENT B0 ;  /* 0x0000000000007941 */ /* 0x012fea0003800200 */
.L_x_21:
[----:B------:R-:W-:Y:S02]  /*19f0*/  UIADD3 UR8, UPT, UPT, UR7, 0x1, URZ ;  /* 0x0000000107087890 */ /* 0x000fe4000fffe0ff */
[----:B------:R-:W-:Y:S02]  /*1a00*/  UIMAD UR15, UR20, UR23, UR4 ;  /* 0x00000017140f72a4 */ /* 0x000fe4000f8e0204 */
[----:B------:R-:W-:Y:S02]  /*1a10*/  UISETP.NE.AND UP0, UPT, UR8, 0xc, UPT ;  /* 0x0000000c0800788c */ /* 0x000fe4000bf05270 */
[----:B------:R-:W-:Y:S02]  /*1a20*/  ULEA UR16, UR7, UR36, 0xd ;  /* 0x0000002407107291 */ /* 0x000fe4000f8e68ff */
[----:B------:R-:W-:Y:S02]  /*1a30*/  USEL UR10, URZ, 0x1, UP0 ;  /* 0x00000001ff0a7887 */ /* 0x000fe40008000000 */
[----:B------:R-:W-:Y:S02]  /*1a40*/  USEL UR30, UR8, URZ, UP0 ;  /* 0x000000ff081e7287 */ /* 0x000fe40008000000 */
[----:B------:R-:W-:Y:S02]  /*1a50*/  ULOP3.LUT UR26, UR26, UR10, URZ, 0x3c, !UPT ;  /* 0x0000000a1a1a7292 */ /* 0x000fe4000f8e3cff */
[----:B------:R-:W-:Y:S02]  /*1a60*/  ULEA UR8, UR30, UR36, 0x3 ;  /* 0x000000241e087291 */ /* 0x000fe4000f8e18ff */
[----:B------:R-:W-:Y:S02]  /*1a70*/  UIADD3 UR34, UP0, UPT, UR42, 0x80, URZ ;  /* 0x000000802a227890 */ /* 0x000fe4000ff1e0ff */
[----:B------:R-:W-:Y:S01]  /*1a80*/  USHF.L.U32 UR10, UR27, 0x5, URZ ;  /* 0x000000051b0a7899 */ /* 0x000fe200080006ff */
[----:B--2---:R-:W-:Y:S01]  /*1a90*/  MOV R0, UR26 ;  /* 0x0000001a00007c02 */ /* 0x004fe20008000f00 */
[----:B------:R-:W-:Y:S02]  /*1aa0*/  UIADD3.X UR35, UPT, UPT, URZ, UR43, URZ, UP0, !UPT ;  /* 0x0000002bff237290 */ /* 0x000fe400087fe4ff */
[----:B------:R-:W-:Y:S01]  /*1ab0*/  UIADD3 UR32, UP3, UPT, UR42, 0x200, URZ ;  /* 0x000002002a207890 */ /* 0x000fe2000ff7e0ff */
[----:B------:R-:W-:Y:S01]  /*1ac0*/  SHF.L.U32 R0, R0, 0x1f, RZ ;  /* 0x0000001f00007819 */ /* 0x000fe200000006ff */
[----:B------:R-:W-:Y:S02]  /*1ad0*/  UIADD3 UR37, UPT, UPT, UR20, 0x1, URZ ;  /* 0x0000000114257890 */ /* 0x000fe4000fffe0ff */
[----:B------:R-:W-:Y:S01]  /*1ae0*/  UIADD3.X UR33, UPT, UPT, URZ, UR43, URZ, UP3, !UPT ;  /* 0x0000002bff217290 */ /* 0x000fe20009ffe4ff */
[----:B------:R1:W2:Y:S01]  /*1af0*/  SYNCS.PHASECHK.TRANS64.TRYWAIT P0, [UR8+0x60], R0 ;  /* 0x00006000ff0075a7 */ /* 0x0002a20008001108 */
[----:B------:R-:W-:Y:S02]  /*1b00*/  UIMAD UR8, UR21, UR24, UR5 ;  /* 0x00000018150872a4 */ /* 0x000fe4000f8e0205 */
[----:B------:R-:W-:Y:S02]  /*1b10*/  UIMAD UR7, UR22, UR25, UR6 ;  /* 0x00000019160772a4 */ /* 0x000fe4000f8e0206 */
[----:B------:R-:W-:Y:S02]  /*1b20*/  ULEA UR15, UR8, UR15, 0x5 ;  /* 0x0000000f080f7291 */ /* 0x000fe4000f8e28ff */
[----:B------:R-:W-:Y:S02]  /*1b30*/  UIADD3 UR8, UPT, UPT, UR16, 0x8400, URZ ;  /* 0x0000840010087890 */ /* 0x000fe4000fffe0ff */
[----:B------:R-:W-:Y:S02]  /*1b40*/  ULEA UR7, UR7, UR15, 0xa ;  /* 0x0000000f07077291 */ /* 0x000fe4000f8e50ff */
[----:B------:R-:W-:Y:S02]  /*1b50*/  UIADD3 UR16, UPT, UPT, UR16, 0x20400, URZ ;  /* 0x0002040010107890 */ /* 0x000fe4000fffe0ff */
[----:B------:R-:W-:Y:S02]  /*1b60*/  UPRMT UR7, UR7, 0x5410, URZ ;  /* 0x0000541007077896 */ /* 0x000fe400080000ff */
[----:B------:R-:W-:Y:S02]  /*1b70*/  UISETP.NE.AND UP2, UPT, UR37, UR45, UPT ;  /* 0x0000002d2500728c */ /* 0x000fe4000bf45270 */
[----:B------:R-:W-:Y:S02]  /*1b80*/  UIADD3 UR29, UPT, UPT, UR21, 0x1, URZ ;  /* 0x00000001151d7890 */ /* 0x000fe4000fffe0ff */
[----:B------:R-:W-:Y:S02]  /*1b90*/  UIADD3 UR28, UPT, UPT, UR22, 0x1, URZ ;  /* 0x00000001161c7890 */ /* 0x000fe4000fffe0ff */
[----:B------:R-:W-:Y:S01]  /*1ba0*/  UIADD3 UR31, UPT, UPT, UR31, 0x1, URZ ;  /* 0x000000011f1f7890 */ /* 0x000fe2000fffe0ff */
[----:B------:R4:W-:Y:S01]  /*1bb0*/  UTMALDG.5D.IM2COL [UR8], [UR34], UR7 ;  /* 0x00000008220073b4 */ /* 0x0009e20008060007 */
[----:B------:R-:W-:Y:S01]  /*1bc0*/  UMOV UR46, 0x0 ;  /* 0x00000000002e7882 */ /* 0x000fe20000000000 */
[----:B------:R-:W-:Y:S01]  /*1bd0*/  UMOV UR47, 0x10000000 ;  /* 0x10000000002f7882 */ /* 0x000fe20000000000 */
[----:B------:R-:W-:Y:S01]  /*1be0*/  UMOV UR17, UR9 ;  /* 0x0000000900117c82 */ /* 0x000fe20008000000 */
[----:B------:R-:W-:Y:S01]  /*1bf0*/  @UP2 UIADD3 UR29, UPT, UPT, UR21, URZ, URZ ;  /* 0x000000ff151d2290 */ /* 0x000fe2000fffe0ff */
[----:B------:R-:W-:Y:S03]  /*1c00*/  UMOV UR18, UR10 ;  /* 0x0000000a00127c82 */ /* 0x000fe60008000000 */
[----:B------:R-:W-:Y:S01]  /*1c10*/  UISETP.NE.AND UP1, UPT, UR29, UR40, UPT ;  /* 0x000000281d00728c */ /* 0x000fe2000bf25270 */
[----:B------:R3:W-:Y:S10]  /*1c20*/  UTMALDG.5D [UR16], [UR32], desc[UR46] ;  /* 0x00002e10200075b4 */ /* 0x0007f40008021000 */
[----:B------:R-:W-:Y:S04]  /*1c30*/  @UP1 UIADD3 UR28, UPT, UPT, UR22, URZ, URZ ;  /* 0x000000ff161c1290 */ /* 0x000fe8000fffe0ff */
[----:B------:R-:W-:Y:S02]  /*1c40*/  UISETP.NE.AND UP0, UPT, UR28, UR41, UPT ;  /* 0x000000291c00728c */ /* 0x000fe4000bf05270 */
[----:B----4-:R-:W-:Y:S09]  /*1c50*/  UIADD3 UR8, UPT, UPT, UR27, 0x1, URZ ;  /* 0x000000011b087890 */ /* 0x010ff2000fffe0ff */
[----:B------:R-:W-:Y:S01]  /*1c60*/  @UP0 UIADD3 UR8, UPT, UPT, UR27, URZ, URZ ;  /* 0x000000ff1b080290 */ /* 0x000fe2000fffe0ff */
[----:B------:R-:W-:Y:S06]  /*1c70*/  UMOV UR7, UR30 ;  /* 0x0000001e00077c82 */ /* 0x000fec0008000000 */
[----:B------:R-:W-:Y:S01]  /*1c80*/  UMOV UR27, UR8 ;  /* 0x00000008001b7c82 */ /* 0x000fe20008000000 */
[----:B---3--:R-:W-:Y:S02]  /*1c90*/  USEL UR22, UR28, URZ, UP0 ;  /* 0x000000ff1c167287 */ /* 0x008fe40008000000 */
[----:B------:R-:W-:Y:S02]  /*1ca0*/  UISETP.NE.AND UP0, UPT, UR31, UR38, UPT ;  /* 0x000000261f00728c */ /* 0x000fe4000bf05270 */
[----:B------:R-:W-:Y:S02]  /*1cb0*/  USEL UR20, UR37, URZ, UP2 ;  /* 0x000000ff25147287 */ /* 0x000fe40009000000 */
[----:B------:R-:W-:Y:S05]  /*1cc0*/  USEL UR21, UR29, URZ, UP1 ;  /* 0x000000ff1d157287 */ /* 0x000fea0008800000 */
[----:B-1----:R-:W-:Y:S07]  /*1cd0*/  BRA.U UP0, `(.L_x_23) ;  /* 0xfffffffd00147547 */ /* 0x002fee000b83ffff */
.L_x_18:
[----:B------:R-:W-:Y:S01]  /*1ce0*/  ULEA UR4, UR30, UR36, 0x3 ;  /* 0x000000241e047291 */ /* 0x000fe2000f8e18ff */
[----:B-1----:R-:W-:Y:S01]  /*1cf0*/  MOV R0, UR26 ;  /* 0x0000001a00007c02 */ /* 0x002fe20008000f00 */
[----:B------:R-:W-:Y:S01]  /*1d00*/  @!P1 SYNCS.ARRIVE.TRANS64.A1T0 RZ, [UR36+0x108], RZ ;  /* 0x000108ffffff99a7 */ /* 0x000fe20008100024 */
[----:B------:R-:W-:Y:S02]  /*1d10*/  UISETP.GE.AND UP0, UPT, UR50, 0x1, UPT ;  /* 0x000000013200788c */ /* 0x000fe4000bf06270 */
[----:B------:R-:W-:-:S04]  /*1d20*/  SHF.L.U32 R0, R0, 0x1f, RZ ;  /* 0x0000001f00007819 */ /* 0x000fc800000006ff */
[----:B--2---:R1:W2:Y:S03]  /*1d30*/  SYNCS.PHASECHK.TRANS64.TRYWAIT P0, [UR4+0x60], R0 ;  /* 0x00006000ff0075a7 */ /* 0x0042a60008001104 */
[----:B------:R-:W-:Y:S05]  /*1d40*/  BRA.U !UP0, `(.L_x_24) ;  /* 0x00000005088c7547 */ /* 0x000fea000b800000 */
[----:B------:R-:W3:Y:S01]  /*1d50*/  LDCU.128 UR8, c[0x0][0x480] ;  /* 0x00009000ff0877ac */ /* 0x000ee20008000c00 */
[----:B------:R-:W4:Y:S01]  /*1d60*/  LDCU.128 UR32, c[0x0][0x490] ;  /* 0x00009200ff2077ac */ /* 0x000f220008000c00 */
[----:B------:R-:W1:Y:S01]  /*1d70*/  LDCU.64 UR28, c[0x0][0x4c0] ;  /* 0x00009800ff1c77ac */ /* 0x000e620008000a00 */
[----:B------:R-:W1:Y:S01]  /*1d80*/  LDCU UR13, c[0x0][0x4c8] ;  /* 0x00009900ff0d77ac */ /* 0x000e620008000800 */
[----:B------:R-:W1:Y:S01]  /*1d90*/  LDCU.64 UR16, c[0x0][0x4f0] ;  /* 0x00009e00ff1077ac */ /* 0x000e620008000a00 */
[----:B---3--:R-:W-:Y:S02]  /*1da0*/  UIMAD.WIDE.U32 UR4, UR44, UR9, URZ ;  /* 0x000000092c0472a5 */ /* 0x008fe4000f8e00ff */
[----:B------:R-:W-:Y:S02]  /*1db0*/  UISETP.NE.AND UP0, UPT, UR8, 0x1, UPT ;  /* 0x000000010800788c */ /* 0x000fe4000bf05270 */
[----:B------:R-:W-:Y:S01]  /*1dc0*/  USHF.R.U32.HI UR5, URZ, UR10, UR5 ;  /* 0x0000000aff057299 */ /* 0x000fe20008011605 */
[----:B------:R-:W3:Y:S03]  /*1dd0*/  LDCU UR9, c[0x0][0x4a0] ;  /* 0x00009400ff0977ac */ /* 0x000ee60008000800 */
[----:B------:R-:W-:-:S02]  /*1de0*/  USEL UR5, UR44, UR5, !UP0 ;  /* 0x000000052c057287 */ /* 0x000fc4000c000000 */
[----:B------:R-:W-:Y:S02]  /*1df0*/  UISETP.NE.AND UP0, UPT, UR11, 0x1, UPT ;  /* 0x000000010b00788c */ /* 0x000fe4000bf05270 */
[----:B----4-:R-:W-:Y:S01]  /*1e00*/  UIMAD.WIDE.U32 UR6, UR5, UR32, URZ ;  /* 0x00000020050672a5 */ /* 0x010fe2000f8e00ff */
[----:B------:R-:W1:Y:S01]  /*1e10*/  LDCU UR10, c[0x0][0x4ec] ;  /* 0x00009d80ff0a77ac */ /* 0x000e620008000800 */
[----:B------:R-:W4:Y:S05]  /*1e20*/  LDCU UR46, c[0x0][0x38c] ;  /* 0x00007180ff2e77ac */ /* 0x000f2a0008000800 */
[----:B------:R-:W-:Y:S01]  /*1e30*/  UMOV UR4, UR7 ;  /* 0x0000000700047c82 */ /* 0x000fe20008000000 */
[----:B------:R-:W1:Y:S01]  /*1e40*/  LDCU UR23, c[0x0][0x4cc] ;  /* 0x00009980ff1777ac */ /* 0x000e620008000800 */
[----:B------:R-:W-:Y:S01]  /*1e50*/  USHF.R.U32.HI UR4, URZ, UR33, UR4 ;  /* 0x00000021ff047299 */ /* 0x000fe20008011604 */
[----:B------:R-:W1:Y:S03]  /*1e60*/  LDCU.64 UR40, c[0x0][0x390] ;  /* 0x00007200ff2877ac */ /* 0x000e660008000a00 */
[----:B------:R-:W-:-:S02]  /*1e70*/  USEL UR4, UR5, UR4, !UP0 ;  /* 0x0000000405047287 */ /* 0x000fc4000c000000 */
[----:B------:R-:W-:Y:S02]  /*1e80*/  UISETP.NE.AND UP0, UPT, UR34, 0x1, UPT ;  /* 0x000000012200788c */ /* 0x000fe4000bf05270 */
[----:B------:R-:W-:Y:S01]  /*1e90*/  UIMAD.WIDE.U32 UR6, UR4, UR35, URZ ;  /* 0x00000023040672a5 */ /* 0x000fe2000f8e00ff */
[----:B------:R-:W1:Y:S01]  /*1ea0*/  LDCU.64 UR24, c[0x0][0x4d0] ;  /* 0x00009a00ff1877ac */ /* 0x000e620008000a00 */
[----:B------:R-:W-:-:S05]  /*1eb0*/  UIADD3 UR38, UPT, UPT, UR50, UR38, URZ ;  /* 0x0000002632267290 */ /* 0x000fca000fffe0ff */
[----:B------:R-:W-:Y:S01]  /*1ec0*/  UMOV UR6, UR7 ;  /* 0x0000000700067c82 */ /* 0x000fe20008000000 */
[----:B------:R-:W-:Y:S02]  /*1ed0*/  UIADD3 UR7, UPT, UPT, -UR5, URZ, URZ ;  /* 0x000000ff05077290 */ /* 0x000fe4000fffe1ff */
[----:B---3--:R-:W-:Y:S02]  /*1ee0*/  USHF.R.U32.HI UR6, URZ, UR9, UR6 ;  /* 0x00000009ff067299 */ /* 0x008fe40008011606 */
[----:B------:R-:W-:Y:S02]  /*1ef0*/  UIMAD UR7, UR8, UR7, UR44 ;  /* 0x00000007080772a4 */ /* 0x000fe4000f8e022c */
[----:B------:R-:W-:Y:S02]  /*1f00*/  USEL UR14, UR4, UR6, !UP0 ;  /* 0x00000006040e7287 */ /* 0x000fe4000c000000 */
[----:B------:R-:W-:Y:S02]  /*1f10*/  UIADD3 UR6, UPT, UPT, -UR4, URZ, URZ ;  /* 0x000000ff04067290 */ /* 0x000fe4000fffe1ff */
[----:B------:R-:W-:-:S02]  /*1f20*/  UIADD3 UR9, UPT, UPT, -UR14, URZ, URZ ;  /* 0x000000ff0e097290 */ /* 0x000fc4000fffe1ff */
[----:B------:R-:W-:Y:S02]  /*1f30*/  UIMAD UR12, UR11, UR6, UR5 ;  /* 0x000000060b0c72a4 */ /* 0x000fe4000f8e0205 */
[----:B------:R-:W-:Y:S02]  /*1f40*/  UIMAD UR9, UR34, UR9, UR4 ;  /* 0x00000009220972a4 */ /* 0x000fe4000f8e0204 */
[----:B-1----:R-:W-:Y:S01]  /*1f50*/  UIMAD UR11, UR7, UR28, UR10 ;  /* 0x0000001c070b72a4 */ /* 0x002fe2000f8e020a */
[----:B------:R-:W1:Y:S02]  /*1f60*/  LDCU.64 UR4, c[0x0][0x4f8] ;  /* 0x00009f00ff0477ac */ /* 0x000e640008000a00 */
[----:B------:R-:W3:Y:S01]  /*1f70*/  LDCU UR6, c[0x0][0x500] ;  /* 0x0000a000ff0677ac */ /* 0x000ee20008000800 */
[----:B------:R-:W-:Y:S02]  /*1f80*/  UIMAD UR12, UR12, UR29, UR16 ;  /* 0x0000001d0c0c72a4 */ /* 0x000fe4000f8e0210 */
[----:B------:R-:W-:Y:S01]  /*1f90*/  UIMAD UR13, UR9, UR13, UR17 ;  /* 0x0000000d090d72a4 */ /* 0x000fe2000f8e0211 */
[----:B------:R-:W-:Y:S01]  /*1fa0*/  UMOV UR37, UR50 ;  /* 0x0000003200257c82 */ /* 0x000fe20008000000 */
[----:B----4-:R-:W-:-:S10]  /*1fb0*/  UMOV UR7, UR30 ;  /* 0x0000001e00077c82 */ /* 0x010fd40008000000 */
.L_x_29:
[----:B------:R-:W-:Y:S01]  /*1fc0*/  @!P3 MOV R3, 0x4000 ;  /* 0x000040000003b802 */ /* 0x000fe20000000f00 */
[----:B------:R-:W-:Y:S01]  /*1fd0*/  ULEA UR9, UR7, UR36, 0x3 ;  /* 0x0000002407097291 */ /* 0x000fe2000f8e18ff */
[----:B--2---:R-:W-:Y:S11]  /*1fe0*/  @P0 BRA `(.L_x_25) ;  /* 0x0000000000100947 */ /* 0x004ff60003800000 */
[----:B------:R-:W-:Y:S04]  /*1ff0*/  MOV R4, UR26 ;  /* 0x0000001a00047c02 */ /* 0x000fe80008000f00 */
[----:B------:R-:W-:Y:S04]  /*2000*/  SHF.L.U32 R4, R4, 0x1f, RZ ;  /* 0x0000001f04047819 */ /* 0x000fe800000006ff */
[----:B------:R-:W2:Y:S02]  /*2010*/  SYNCS.PHASECHK.TRANS64.TRYWAIT P0, [UR9+0x60], R4 ;  /* 0x00006004ff0075a7 */ /* 0x000ea40008001109 */
[----:B--2---:R-:W-:Y:S05]  /*2020*/  @!P0 BRA `(.L_x_26) ;  /* 0x0000007c005c8947 */ /* 0x004fea0003800000 */
.L_x_25:
[----:B------:R4:W-:Y:S01]  /*2030*/  @!P3 SYNCS.ARRIVE.TRANS64 RZ, [UR9], R3 ;  /* 0x00000003ffffb9a7 */ /* 0x0009e20008000009 */
[----:B------:R-:W-:Y:S04]  /*2040*/  BSSY.RECONVERGENT B0, `(.L_x_27) ;  /* 0x0000003000007945 */ /* 0x000fe80003800200 */
[----:B------:R-:W-:Y:S05]  /*2050*/  @P2 BRA `(.L_x_28) ;  /* 0x0000000000042947 */ /* 0x000fea0003800000 */
[----:B-1-3--:R-:W-:Y:S05]  /*2060*/  BPT.TRAP 0x1 ;  /* 0x000000040000795c */ /* 0x00afea0000300000 */
.L_x_28:
[----:B-1-3--:R-:W-:Y:S05]  /*2070*/  BSYNC.RECONVERGENT B0 ;  /* 0x0000000000007941 */ /* 0x00afea0003800200 */
.L_x_27:
[----:B------:R-:W-:Y:S02]  /*2080*/  UIADD3 UR8, UPT, UPT, UR7, 0x1, URZ ;  /* 0x0000000107087890 */ /* 0x000fe4000fffe0ff */
[----:B------:R-:W-:Y:S02]  /*2090*/  UIMAD UR16, UR20, UR23, UR4 ;  /* 0x00000017141072a4 */ /* 0x000fe4000f8e0204 */
[----:B------:R-:W-:Y:S02]  /*20a0*/  UISETP.NE.AND UP0, UPT, UR8, 0xc, UPT ;  /* 0x0000000c0800788c */ /* 0x000fe4000bf05270 */
[----:B------:R-:W-:Y:S02]  /*20b0*/  UIMAD UR15, UR21, UR24, UR5 ;  /* 0x00000018150f72a4 */ /* 0x000fe4000f8e0205 */
[----:B------:R-:W-:Y:S02]  /*20c0*/  USEL UR10, URZ, 0x1, UP0 ;  /* 0x00000001ff0a7887 */ /* 0x000fe40008000000 */
[----:B------:R-:W-:Y:S02]  /*20d0*/  USEL UR30, UR8, URZ, UP0 ;  /* 0x000000ff081e7287 */ /* 0x000fe40008000000 */
[----:B------:R-:W-:Y:S02]  /*20e0*/  ULOP3.LUT UR26, UR26, UR10, URZ, 0x3c, !UPT ;  /* 0x0000000a1a1a7292 */ /* 0x000fe4000f8e3cff */
[----:B------:R-:W-:Y:S02]  /*20f0*/  ULEA UR8, UR30, UR36, 0x3 ;  /* 0x000000241e087291 */ /* 0x000fe4000f8e18ff */
[----:B------:R-:W-:Y:S02]  /*2100*/  ULEA UR18, UR7, UR36, 0xd ;  /* 0x0000002407127291 */ /* 0x000fe4000f8e68ff */
[----:B------:R-:W-:Y:S01]  /*2110*/  UIMAD UR7, UR22, UR25, UR6 ;  /* 0x00000019160772a4 */ /* 0x000fe2000f8e0206 */
[----:B--2---:R-:W-:Y:S01]  /*2120*/  MOV R0, UR26 ;  /* 0x0000001a00007c02 */ /* 0x004fe20008000f00 */
[----:B------:R-:W-:Y:S02]  /*2130*/  ULEA UR15, UR15, UR16, 0x5 ;  /* 0x000000100f0f7291 */ /* 0x000fe4000f8e28ff */
[----:B------:R-:W-:Y:S01]  /*2140*/  UIADD3 UR34, UP0, UPT, UR42, 0x80, URZ ;  /* 0x000000802a227890 */ /* 0x000fe2000ff1e0ff */
[----:B------:R-:W-:Y:S01]  /*2150*/  SHF.L.U32 R0, R0, 0x1f, RZ ;  /* 0x0000001f00007819 */ /* 0x000fe200000006ff */
[----:B------:R-:W-:Y:S02]  /*2160*/  ULEA UR7, UR7, UR15, 0xa ;  /* 0x0000000f07077291 */ /* 0x000fe4000f8e50ff */
[----:B------:R-:W-:Y:S01]  /*2170*/  USHF.L.U32 UR10, UR27, 0x5, URZ ;  /* 0x000000051b0a7899 */ /* 0x000fe200080006ff */
[----:B------:R1:W2:Y:S01]  /*2180*/  SYNCS.PHASECHK.TRANS64.TRYWAIT P0, [UR8+0x60], R0 ;  /* 0x00006000ff0075a7 */ /* 0x0002a20008001108 */
[----:B------:R-:W-:Y:S02]  /*2190*/  UIADD3.X UR35, UPT, UPT, URZ, UR43, URZ, UP0, !UPT ;  /* 0x0000002bff237290 */ /* 0x000fe400087fe4ff */
[----:B------:R-:W-:Y:S02]  /*21a0*/  UIADD3 UR8, UPT, UPT, UR18, 0x8400, URZ ;  /* 0x0000840012087890 */ /* 0x000fe4000fffe0ff */
[----:B------:R-:W-:Y:S02]  /*21b0*/  UPRMT UR7, UR7, 0x5410, URZ ;  /* 0x0000541007077896 */ /* 0x000fe400080000ff */
[----:B------:R-:W-:Y:S02]  /*21c0*/  UIADD3 UR32, UP3, UPT, UR42, 0x200, URZ ;  /* 0x000002002a207890 */ /* 0x000fe4000ff7e0ff */
[----:B------:R-:W-:Y:S02]  /*21d0*/  UIADD3 UR16, UPT, UPT, UR18, 0x20400, URZ ;  /* 0x0002040012107890 */ /* 0x000fe4000fffe0ff */
[----:B------:R-:W-:Y:S02]  /*21e0*/  UIADD3.X UR33, UPT, UPT, URZ, UR43, URZ, UP3, !UPT ;  /* 0x0000002bff217290 */ /* 0x000fe40009ffe4ff */
[----:B------:R-:W-:Y:S01]  /*21f0*/  UIADD3 UR31, UPT, UPT, UR20, 0x1, URZ ;  /* 0x00000001141f7890 */ /* 0x000fe2000fffe0ff */
[----:B------:R3:W-:Y:S01]  /*2200*/  UTMALDG.5D.IM2COL [UR8], [UR34], UR7 ;  /* 0x00000008220073b4 */ /* 0x0007e20008060007 */
[----:B------:R-:W-:Y:S02]  /*2210*/  UIADD3 UR29, UPT, UPT, UR21, 0x1, URZ ;  /* 0x00000001151d7890 */ /* 0x000fe4000fffe0ff */
[----:B------:R-:W-:Y:S02]  /*2220*/  UISETP.NE.AND UP2, UPT, UR31, UR46, UPT ;  /* 0x0000002e1f00728c */ /* 0x000fe4000bf45270 */
[----:B------:R-:W-:Y:S01]  /*2230*/  UIADD3 UR28, UPT, UPT, UR22, 0x1, URZ ;  /* 0x00000001161c7890 */ /* 0x000fe2000fffe0ff */
[----:B------:R-:W-:Y:S01]  /*2240*/  UMOV UR44, 0x0 ;  /* 0x00000000002c7882 */ /* 0x000fe20000000000 */
[----:B------:R-:W-:Y:S01]  /*2250*/  UMOV UR45, 0x10000000 ;  /* 0x10000000002d7882 */ /* 0x000fe20000000000 */
[----:B------:R-:W-:Y:S01]  /*2260*/  UMOV UR17, UR9 ;  /* 0x0000000900117c82 */ /* 0x000fe20008000000 */
[----:B------:R-:W-:Y:S02]  /*2270*/  UMOV UR18, UR10 ;  /* 0x0000000a00127c82 */ /* 0x000fe40008000000 */
[----:B------:R4:W-:Y:S03]  /*2280*/  UTMALDG.5D [UR16], [UR32], desc[UR44] ;  /* 0x00002c10200075b4 */ /* 0x0009e60008021000 */
[----:B------:R-:W-:Y:S04]  /*2290*/  @UP2 UIADD3 UR29, UPT, UPT, UR21, URZ, URZ ;  /* 0x000000ff151d2290 */ /* 0x000fe8000fffe0ff */
[----:B------:R-:W-:Y:S11]  /*22a0*/  UISETP.NE.AND UP1, UPT, UR29, UR40, UPT ;  /* 0x000000281d00728c */ /* 0x000ff6000bf25270 */
[----:B------:R-:W-:Y:S04]  /*22b0*/  @UP1 UIADD3 UR28, UPT, UPT, UR22, URZ, URZ ;  /* 0x000000ff161c1290 */ /* 0x000fe8000fffe0ff */
[----:B------:R-:W-:Y:S02]  /*22c0*/  UISETP.NE.AND UP0, UPT, UR28, UR41, UPT ;  /* 0x000000291c00728c */ /* 0x000fe4000bf05270 */
[----:B---3--:R-:W-:Y:S02]  /*22d0*/  UIADD3 UR8, UPT, UPT, UR27, 0x1, URZ ;  /* 0x000000011b087890 */ /* 0x008fe4000fffe0ff */
[----:B------:R-:W-:Y:S07]  /*22e0*/  UIADD3 UR7, UPT, UPT, UR37, -0x1, URZ ;  /* 0xffffffff25077890 */ /* 0x000fee000fffe0ff */
[----:B------:R-:W-:Y:S07]  /*22f0*/  @UP0 UIADD3 UR8, UPT, UPT, UR27, URZ, URZ ;  /* 0x000000ff1b080290 */ /* 0x000fee000fffe0ff */
[----:B------:R-:W-:Y:S01]  /*2300*/  UMOV UR27, UR8 ;  /* 0x00000008001b7c82 */ /* 0x000fe20008000000 */
[----:B----4-:R-:W-:Y:S02]  /*2310*/  USEL UR22, UR28, URZ, UP0 ;  /* 0x000000ff1c167287 */ /* 0x010fe40008000000 */
[----:B------:R-:W-:Y:S02]  /*2320*/  UISETP.GT.U32.AND UP0, UPT, UR37, 0x1, UPT ;  /* 0x000000012500788c */ /* 0x000fe4000bf04070 */
[----:B------:R-:W-:Y:S02]  /*2330*/  USEL UR20, UR31, URZ, UP2 ;  /* 0x000000ff1f147287 */ /* 0x000fe40009000000 */
[----:B------:R-:W-:Y:S01]  /*2340*/  USEL UR21, UR29, URZ, UP1 ;  /* 0x000000ff1d157287 */ /* 0x000fe20008800000 */
[----:B------:R-:W-:Y:S01]  /*2350*/  UMOV UR37, UR7 ;  /* 0x0000000700257c82 */ /* 0x000fe20008000000 */
[----:B------:R-:W-:Y:S03]  /*2360*/  UMOV UR7, UR30 ;  /* 0x0000001e00077c82 */ /* 0x000fe60008000000 */
[----:B-1----:R-:W-:Y:S07]  /*2370*/  BRA.U UP0, `(.L_x_29) ;  /* 0xfffffffd00107547 */ /* 0x002fee000b83ffff */
.L_x_24:
[----:B------:R-:W-:Y:S01]  /*2380*/  SHF.L.U32 R3, R2, 0x1f, RZ ;  /* 0x0000001f02037819 */ /* 0x000fe200000006ff */
[----:B------:R-:W-:-:S03]  /*2390*/  NOP ;  /* 0x0000000000007918 */ /* 0x000fc60000000000 */
[----:B--2---:R-:W2:Y:S02]  /*23a0*/  SYNCS.PHASECHK.TRANS64.TRYWAIT P0, [UR36+0x110], R3 ;  /* 0x00011003ff0075a7 */ /* 0x004ea40008001124 */
[----:B--2---:R-:W-:Y:S05]  /*23b0*/  @!P0 BRA `(.L_x_30) ;  /* 0x0000007800908947 */ /* 0x004fea0003800000 */
.L_x_135:
[----:B------:R-:W2:Y:S01]  /*23c0*/  LDS.128 R4, [UR36+0x150] ;  /* 0x00015024ff047984 */ /* 0x000ea20008000c00 */
[----:B------:R-:W-:Y:S02]  /*23d0*/  UIADD3 UR4, UPT, UPT, UR36, 0x118, URZ ;  /* 0x0000011824047890 */ /* 0x000fe4000fffe0ff */
[----:B------:R-:W-:Y:S01]  /*23e0*/  UISETP.GE.AND UP0, UPT, UR39, 0x1, UPT ;  /* 0x000000012700788c */ /* 0x000fe2000bf06270 */
[----:B------:R-:W-:Y:S01]  /*23f0*/  @!PT LDS RZ, [RZ] ;  /* 0x00000000fffff984 */ /* 0x000fe20000000800 */
[----:B------:R-:W-:Y:S01]  /*2400*/  @!PT LDS RZ, [RZ] ;  /* 0x00000000fffff984 */ /* 0x000fe20000000800 */
[----:B------:R-:W-:Y:S01]  /*2410*/  @!PT LDS RZ, [RZ] ;  /* 0x00000000fffff984 */ /* 0x000fe20000000800 */
[----:B------:R-:W-:Y:S01]  /*2420*/  @!PT LDS RZ, [RZ] ;  /* 0x00000000fffff984 */ /* 0x000fe20000000800 */
[----:B------:R3:W-:Y:S06]  /*2430*/  MEMBAR.ALL.CTA ;  /* 0x0000000000007992 */ /* 0x0007ec0000008000 */
[----:B---3--:R-:W3:Y:S01]  /*2440*/  FENCE.VIEW.ASYNC.S ;  /* 0x00000000000073c6 */ /* 0x008ee20000000000 */
[----:B------:R-:W-:-:S09]  /*2450*/  UPRMT UR4, URZ, 0x654, UR4 ;  /* 0x00000654ff047896 */ /* 0x000fd20008000004 */
[----:B---3--:R-:W-:Y:S01]  /*2460*/  SYNCS.ARRIVE.TRANS64.RED.A1T0 RZ, [UR4], RZ ;  /* 0x000000ffffff79a7 */ /* 0x008fe20008100404 */
[----:B--2---:R-:W-:-:S13]  /*2470*/  LOP3.LUT P0, RZ, R6, 0x1, RZ, 0xc0, !PT ;  /* 0x0000000106ff7812 */ /* 0x004fda000780c0ff */
[----:B------:R-:W-:Y:S01]  /*2480*/  VOTEU.ANY UP1, P0 ;  /* 0x0000000000ff7886 */ /* 0x000fe20000020100 */
[----:B------:R-:W-:-:S13]  /*2490*/  PLOP3.LUT P0, PT, PT, PT, UP1, 0x80, 0x8 ;  /* 0x000000000008781c */ /* 0x000fda0003f0f018 */
[----:B-1----:R-:W-:Y:S02]  /*24a0*/  @P0 MOV R0, R4 ;  /* 0x0000000400000202 */ /* 0x002fe40000000f00 */
[----:B------:R-:W-:Y:S02]  /*24b0*/  @P0 LOP3.LUT R4, R5, 0xffff, RZ, 0xc0, !PT ;  /* 0x0000ffff05040812 */ /* 0x000fe400078ec0ff */
[----:B------:R-:W-:Y:S02]  /*24c0*/  @P0 R2UR UR6, R0 ;  /* 0x00000000000602ca */ /* 0x000fe400000e0000 */
[----:B------:R-:W-:-:S11]  /*24d0*/  @P0 R2UR UR5, R4 ;  /* 0x00000000040502ca */ /* 0x000fd600000e0000 */
[----:B------:R-:W-:Y:S02]  /*24e0*/  @UP1 UMOV UR49, UR6 ;  /* 0x0000000600311c82 */ /* 0x000fe40008000000 */
[----:B------:R-:W-:Y:S01]  /*24f0*/  @UP1 UMOV UR48, UR5 ;  /* 0x0000000500301c82 */ /* 0x000fe20008000000 */
[----:B------:R-:W-:Y:S05]  /*2500*/  BRA.U !UP0, `(.L_x_31) ;  /* 0x0000000108d47547 */ /* 0x000fea000b800000 */
[----:B------:R-:W1:Y:S01]  /*2510*/  LDCU.128 UR16, c[0x0][0xc10] ;  /* 0x00018200ff1077ac */ /* 0x000e620008000c00 */
[----:B------:R-:W2:Y:S01]  /*2520*/  LDCU UR20, c[0x0][0xc20] ;  /* 0x00018400ff1477ac */ /* 0x000ea20008000800 */
[----:B------:R-:W3:Y:S01]  /*2530*/  LDCU UR13, c[0x0][0xc0c] ;  /* 0x00018180ff0d77ac */ /* 0x000ee20008000800 */
[----:B------:R-:W4:Y:S01]  /*2540*/  LDCU.64 UR14, c[0x0][0xc28] ;  /* 0x00018500ff0e77ac */ /* 0x000f220008000a00 */
[----:B------:R-:W-:Y:S02]  /*2550*/  UISETP.NE.AND UP3, UPT, UR39, 0x1, UPT ;  /* 0x000000012700788c */ /* 0x000fe4000bf65270 */
[----:B-1----:R-:W-:Y:S02]  /*2560*/  UIMAD.WIDE.U32 UR4, UR52, UR19, URZ ;  /* 0x00000013340472a5 */ /* 0x002fe4000f8e00ff */
[----:B------:R-:W-:Y:S02]  /*2570*/  UIMAD.WIDE.U32 UR6, UR53, UR16, URZ ;  /* 0x00000010350672a5 */ /* 0x000fe4000f8e00ff */
[----:B------:R-:W-:-:S02]  /*2580*/  UISETP.NE.AND UP0, UPT, UR18, 0x1, UPT ;  /* 0x000000011200788c */ /* 0x000fc4000bf05270 */
[----:B------:R-:W-:Y:S01]  /*2590*/  UIMAD.WIDE.U32 UR10, UR48, UR19, URZ ;  /* 0x00000013300a72a5 */ /* 0x000fe2000f8e00ff */
[----:B------:R-:W-:Y:S01]  /*25a0*/  UMOV UR4, UR5 ;  /* 0x0000000500047c82 */ /* 0x000fe20008000000 */
[----:B---3--:R-:W-:Y:S02]  /*25b0*/  UISETP.NE.AND UP2, UPT, UR13, 0x1, UPT ;  /* 0x000000010d00788c */ /* 0x008fe4000bf45270 */
[----:B--2---:R-:W-:Y:S02]  /*25c0*/  USHF.R.U32.HI UR5, URZ, UR20, UR4 ;  /* 0x00000014ff057299 */ /* 0x004fe40008011604 */
[----:B------:R-:W-:Y:S01]  /*25d0*/  UIMAD.WIDE.U32 UR8, UR49, UR16, URZ ;  /* 0x00000010310872a5 */ /* 0x000fe2000f8e00ff */
[----:B------:R-:W-:Y:S01]  /*25e0*/  UMOV UR4, UR7 ;  /* 0x0000000700047c82 */ /* 0x000fe20008000000 */
[----:B------:R-:W-:Y:S02]  /*25f0*/  USEL UR5, UR52, UR5, !UP0 ;  /* 0x0000000534057287 */ /* 0x000fe4000c000000 */
[----:B------:R-:W-:-:S02]  /*2600*/  USHF.R.U32.HI UR4, URZ, UR17, UR4 ;  /* 0x00000011ff047299 */ /* 0x000fc40008011604 */
[----:B----4-:R-:W-:Y:S02]  /*2610*/  UIMAD.WIDE.U32 UR6, UR5, UR14, URZ ;  /* 0x0000000e050672a5 */ /* 0x010fe4000f8e00ff */
[----:B------:R-:W-:Y:S01]  /*2620*/  USEL UR12, UR53, UR4, !UP2 ;  /* 0x00000004350c7287 */ /* 0x000fe2000d000000 */
[----:B------:R-:W-:Y:S02]  /*2630*/  UMOV UR8, UR9 ;  /* 0x0000000900087c82 */ /* 0x000fe40008000000 */
[----:B------:R-:W-:Y:S01]  /*2640*/  UMOV UR4, UR11 ;  /* 0x0000000b00047c82 */ /* 0x000fe20008000000 */
[----:B------:R-:W-:Y:S01]  /*2650*/  UIMAD.WIDE.U32 UR10, UR12, UR14, URZ ;  /* 0x0000000e0c0a72a5 */ /* 0x000fe2000f8e00ff */
[----:B------:R-:W-:Y:S01]  /*2660*/  UMOV UR6, UR7 ;  /* 0x0000000700067c82 */ /* 0x000fe20008000000 */
[----:B------:R-:W-:Y:S02]  /*2670*/  USHF.R.U32.HI UR4, URZ, UR20, UR4 ;  /* 0x00000014ff047299 */ /* 0x000fe40008011604 */
[----:B------:R-:W-:-:S02]  /*2680*/  @UP3 USHF.R.U32.HI UR5, URZ, UR15, UR6 ;  /* 0x0000000fff053299 */ /* 0x000fc40008011606 */
[----:B------:R-:W-:Y:S01]  /*2690*/  USHF.R.U32.HI UR17, URZ, UR17, UR8 ;  /* 0x00000011ff117299 */ /* 0x000fe20008011608 */
[----:B------:R-:W-:Y:S01]  /*26a0*/  UMOV UR6, UR11 ;  /* 0x0000000b00067c82 */ /* 0x000fe20008000000 */
[----:B------:R-:W-:Y:S02]  /*26b0*/  USEL UR4, UR48, UR4, !UP0 ;  /* 0x0000000430047287 */ /* 0x000fe4000c000000 */
[----:B------:R-:W-:Y:S02]  /*26c0*/  @UP3 USHF.R.U32.HI UR12, URZ, UR15, UR6 ;  /* 0x0000000fff0c3299 */ /* 0x000fe40008011606 */
[----:B------:R-:W-:Y:S02]  /*26d0*/  UIMAD UR6, UR39, UR5, URZ ;  /* 0x00000005270672a4 */ /* 0x000fe4000f8e02ff */
[----:B------:R-:W-:Y:S02]  /*26e0*/  USEL UR5, UR49, UR17, !UP2 ;  /* 0x0000001131057287 */ /* 0x000fe4000d000000 */
[----:B------:R-:W-:-:S02]  /*26f0*/  UIMAD UR8, UR39, UR12, URZ ;  /* 0x0000000c270872a4 */ /* 0x000fc4000f8e02ff */
[----:B------:R-:W-:Y:S02]  /*2700*/  UISETP.GE.AND UP0, UPT, UR4, UR6, UPT ;  /* 0x000000060400728c */ /* 0x000fe4000bf06270 */
[----:B------:R-:W-:Y:S02]  /*2710*/  UIMAD.WIDE.U32 UR6, UR4, UR14, URZ ;  /* 0x0000000e040672a5 */ /* 0x000fe4000f8e00ff */
[----:B------:R-:W-:Y:S02]  /*2720*/  UISETP.GE.OR UP0, UPT, UR5, UR8, UP0 ;  /* 0x000000080500728c */ /* 0x000fe40008706670 */
[----:B------:R-:W-:Y:S02]  /*2730*/  UIMAD.WIDE.U32 UR8, UR5, UR14, URZ ;  /* 0x0000000e050872a5 */ /* 0x000fe4000f8e00ff */
[----:B------:R-:W-:Y:S01]  /*2740*/  UIADD3 UR10, UPT, UPT, -UR4, URZ, URZ ;  /* 0x000000ff040a7290 */ /* 0x000fe2000fffe1ff */
[----:B------:R-:W-:Y:S02]  /*2750*/  UMOV UR6, UR7 ;  /* 0x0000000700067c82 */ /* 0x000fe40008000000 */
[----:B------:R-:W-:-:S02]  /*2760*/  USHF.R.U32.HI UR6, URZ, UR15, UR6 ;  /* 0x0000000fff067299 */ /* 0x000fc40008011606 */
[----:B------:R-:W-:Y:S02]  /*2770*/  UIMAD UR10, UR18, UR10, UR48 ;  /* 0x0000000a120a72a4 */ /* 0x000fe4000f8e0230 */
[----:B------:R-:W-:Y:S01]  /*2780*/  USEL UR6, UR4, UR6, !UP3 ;  /* 0x0000000604067287 */ /* 0x000fe2000d800000 */
[----:B------:R-:W-:Y:S01]  /*2790*/  @!UP0 UMOV UR7, UR9 ;  /* 0x0000000900078c82 */ /* 0x000fe20008000000 */
[----:B------:R-:W-:Y:S02]  /*27a0*/  UIADD3 UR9, UPT, UPT, -UR5, URZ, URZ ;  /* 0x000000ff05097290 */ /* 0x000fe4000fffe1ff */
[----:B------:R-:W-:Y:S02]  /*27b0*/  @!UP0 USHF.R.U32.HI UR7, URZ, UR15, UR7 ;  /* 0x0000000fff078299 */ /* 0x000fe40008011607 */
[----:B------:R-:W-:Y:S02]  /*27c0*/  UIADD3 UR8, UPT, UPT, -UR6, URZ, URZ ;  /* 0x000000ff06087290 */ /* 0x000fe4000fffe1ff */
[----:B------:R-:W-:-:S02]  /*27d0*/  @!UP0 USEL UR7, UR5, UR7, !UP3 ;  /* 0x0000000705078287 */ /* 0x000fc4000d800000 */
[----:B------:R-:W-:Y:S02]  /*27e0*/  UIMAD UR8, UR39, UR8, UR4 ;  /* 0x00000008270872a4 */ /* 0x000fe4000f8e0204 */
[----:B------:R-:W-:Y:S02]  /*27f0*/  @!UP0 UIADD3 UR6, UPT, UPT, UR6, -UR7, URZ ;  /* 0x8000000706068290 */ /* 0x000fe4000fffe0ff */
[----:B------:R-:W-:Y:S02]  /*2800*/  @!UP0 UIMAD UR7, UR8, UR12, UR7 ;  /* 0x0000000c080782a4 */ /* 0x000fe4000f8e0207 */
[----:B------:R-:W-:Y:S02]  /*2810*/  @!UP0 UIMAD UR4, UR39, UR6, UR5 ;  /* 0x00000006270482a4 */ /* 0x000fe4000f8e0205 */
[----:B------:R-:W-:Y:S02]  /*2820*/  UIMAD UR6, UR13, UR9, UR49 ;  /* 0x000000090d0672a4 */ /* 0x000fe4000f8e0231 */
[----:B------:R-:W-:Y:S01]  /*2830*/  UIMAD UR48, UR4, UR18, UR10 ;  /* 0x00000012043072a4 */ /* 0x000fe2000f8e020a */
[----:B------:R-:W-:-:S02]  /*2840*/  @!UP0 UMOV UR5, UR7 ;  /* 0x0000000700058c82 */ /* 0x000fc40008000000 */
[----:B------:R-:W-:-:S12]  /*2850*/  UIMAD UR49, UR5, UR13, UR6 ;  /* 0x0000000d053172a4 */ /* 0x000fd8000f8e0206 */
.L_x_31:
        /* <DEDUP_REMOVED lines=20> */
.L_x_32:
[----:B------:R-:W-:Y:S01]  /*29a0*/  R2UR UR5, R78 ;  /* 0x000000004e0572ca */ /* 0x000fe200000e0000 */
[----:B------:R-:W-:Y:S01]  /*29b0*/  UMOV UR31, UR38 ;  /* 0x00000026001f7c82 */ /* 0x000fe20008000000 */
[----:B------:R-:W-:Y:S02]  /*29c0*/  R2UR UR4, R77 ;  /* 0x000000004d0472ca */ /* 0x000fe400000e0000 */
[----:B------:R-:W-:Y:S02]  /*29d0*/  PLOP3.LUT P1, PT, PT, PT, PT, 0x80, 0x8 ;  /* 0x000000000008781c */ /* 0x000fe40003f2f070 */
[----:B------:R-:W-:-:S07]  /*29e0*/  LOP3.LUT R2, R2, 0x1, RZ, 0x3c, !PT ;  /* 0x0000000102027812 */ /* 0x000fce00078e3cff */
[----:B------:R-:W-:Y:S02]  /*29f0*/  UIADD3 UR51, UPT, UPT, UR49, UR5, URZ ;  /* 0x0000000531337290 */ /* 0x000fe4000fffe0ff */
[----:B------:R-:W-:Y:S01]  /*2a00*/  UIADD3 UR24, UPT, UPT, UR48, UR4, URZ ;  /* 0x0000000430187290 */ /* 0x000fe2000fffe0ff */
[----:B------:R-:W-:Y:S11]  /*2a10*/  BRA.U UP1, `(.L_x_33) ;  /* 0xffffffe901e07547 */ /* 0x000ff6000b83ffff */
[----:B------:R-:W-:Y:S01]  /*2a20*/  UIADD3 UR36, UPT, UPT, UR36, 0x60, URZ ;  /* 0x0000006024247890 */ /* 0x000fe2000fffe0ff */
[----:B------:R-:W-:-:S03]  /*2a30*/  MOV R2, UR26 ;  /* 0x0000001a00027c02 */ /* 0x000fc60008000f00 */
[----:B------:R-:W-:Y:S01]  /*2a40*/  ULEA UR4, UR30, UR36, 0x3 ;  /* 0x000000241e047291 */ /* 0x000fe2000f8e18ff */
[----:B------:R-:W-:-:S08]  /*2a50*/  SHF.L.U32 R2, R2, 0x1f, RZ ;  /* 0x0000001f02027819 */ /* 0x000fd000000006ff */
[----:B------:R-:W1:Y:S02]  /*2a60*/  SYNCS.PHASECHK.TRANS64.TRYWAIT P0, [UR4], R2 ;  /* 0x00000002ff0075a7 */ /* 0x000e640008001104 */
[----:B-1----:R-:W-:Y:S05]  /*2a70*/  @!P0 BRA `(.L_x_34) ;  /* 0x0000007000f88947 */ /* 0x002fea0003800000 */
.L_x_137:
[----:B------:R-:W-:-:S04]  /*2a80*/  UIADD3 UR4, UPT, UPT, UR30, 0x1, URZ ;  /* 0x000000011e047890 */ /* 0x000fc8000fffe0ff */
[----:B------:R-:W-:-:S04]  /*2a90*/  UISETP.NE.AND UP0, UPT, UR4, 0xc, UPT ;  /* 0x0000000c0400788c */ /* 0x000fc8000bf05270 */
[----:B------:R-:W-:Y:S02]  /*2aa0*/  USEL UR5, URZ, 0x1, UP0 ;  /* 0x00000001ff057887 */ /* 0x000fe40008000000 */
[----:B------:R-:W-:Y:S02]  /*2ab0*/  USEL UR4, UR4, URZ, UP0 ;  /* 0x000000ff04047287 */ /* 0x000fe40008000000 */
[----:B------:R-:W-:Y:S02]  /*2ac0*/  ULOP3.LUT UR6, UR26, UR5, URZ, 0x3c, !UPT ;  /* 0x000000051a067292 */ /* 0x000fe4000f8e3cff */
[----:B------:R-:W-:-:S04]  /*2ad0*/  ULEA UR5, UR4, UR36, 0x3 ;  /* 0x0000002404057291 */ /* 0x000fc8000f8e18ff */
[----:B-1----:R-:W-:-:S04]  /*2ae0*/  MOV R2, UR6 ;  /* 0x0000000600027c02 */ /* 0x002fc80008000f00 */
[----:B------:R-:W-:-:S04]  /*2af0*/  SHF.L.U32 R2, R2, 0x1f, RZ ;  /* 0x0000001f02027819 */ /* 0x000fc800000006ff */
[----:B------:R-:W1:Y:S02]  /*2b00*/  SYNCS.PHASECHK.TRANS64.TRYWAIT P0, [UR5], R2 ;  /* 0x00000002ff0075a7 */ /* 0x000e640008001105 */
[----:B-1----:R-:W-:Y:S05]  /*2b10*/  @!P0 BRA `(.L_x_35) ;  /* 0x0000007000e88947 */ /* 0x002fea0003800000 */
.L_x_139:
        /* <DEDUP_REMOVED lines=10> */
.L_x_141:
        /* <DEDUP_REMOVED lines=10> */
.L_x_143:
        /* <DEDUP_REMOVED lines=10> */
.L_x_145:
        /* <DEDUP_REMOVED lines=10> */
.L_x_147:
        /* <DEDUP_REMOVED lines=10> */
.L_x_149:
        /* <DEDUP_REMOVED lines=10> */
.L_x_151:
        /* <DEDUP_REMOVED lines=10> */
.L_x_153:
        /* <DEDUP_REMOVED lines=10> */
.L_x_155:
        /* <DEDUP_REMOVED lines=10> */
.L_x_157:
[----:B------:R-:W-:-:S04]  /*30c0*/  UIADD3 UR4, UPT, UPT, UR4, 0x1, URZ ;  /* 0x0000000104047890 */ /* 0x000fc8000fffe0ff */
[----:B------:R-:W-:-:S04]  /*30d0*/  UISETP.NE.AND UP0, UPT, UR4, 0xc, UPT ;  /* 0x0000000c0400788c */ /* 0x000fc8000bf05270 */
[----:B------:R-:W-:Y:S02]  /*30e0*/  USEL UR5, URZ, 0x1, UP0 ;  /* 0x00000001ff057887 */ /* 0x000fe40008000000 */
[----:B------:R-:W-:Y:S02]  /*30f0*/  USEL UR4, UR4, URZ, UP0 ;  /* 0x000000ff04047287 */ /* 0x000fe40008000000 */
[----:B------:R-:W-:Y:S02]  /*3100*/  ULOP3.LUT UR5, UR6, UR5, URZ, 0x3c, !UPT ;  /* 0x0000000506057292 */ /* 0x000fe4000f8e3cff */
[----:B------:R-:W-:-:S04]  /*3110*/  ULEA UR4, UR4, UR36, 0x3 ;  /* 0x0000002404047291 */ /* 0x000fc8000f8e18ff */
[----:B-1----:R-:W-:Y:S02]  /*3120*/  IMAD.U32 R2, RZ, RZ, UR5 ;  /* 0x00000005ff027e24 */ /* 0x002fe4000f8e00ff */
[----:B------:R-:W-:-:S03]  /*3130*/  MOV R0, UR4 ;  /* 0x0000000400007c02 */ /* 0x000fc60008000f00 */
[----:B------:R-:W-:-:S07]  /*3140*/  SHF.L.U32 R2, R2, 0x1f, RZ ;  /* 0x0000001f02027819 */ /* 0x000fce00000006ff */
.L_x_45:
[----:B-1----:R1:W2:Y:S02]  /*3150*/  SYNCS.PHASECHK.TRANS64.TRYWAIT P0, [R0+URZ], R2 ;  /* 0x00000002000075a7 */ /* 0x0022a400080011ff */
[----:B--2---:R-:W-:Y:S05]  /*3160*/  @!P0 NANOSLEEP.SYNCS 0x989680 ;  /* 0x009896800000895d */ /* 0x004fea0003900000 */
[----:B------:R-:W2:Y:S02]  /*3170*/  @!P0 SYNCS.PHASECHK.TRANS64 P0, [R0+URZ], R2 ;  /* 0x00000002000085a7 */ /* 0x000ea400080010ff */
[----:B--2---:R-:W-:Y:S05]  /*3180*/  @P0 EXIT ;  /* 0x000000000000094d */ /* 0x004fea0003800000 */
[----:B------:R-:W-:Y:S05]  /*3190*/  BRA `(.L_x_45) ;  /* 0xfffffffc00ec7947 */ /* 0x000fea000383ffff */
.L_x_17:
[----:B------:R-:W2:Y:S02]  /*31a0*/  S2UR UR4, SR_CgaCtaId ;  /* 0x00000000000479c3 */ /* 0x000ea40000008800 */
[----:B--2---:R-:W-:-:S04]  /*31b0*/  UISETP.NE.AND UP0, UPT, UR4, URZ, UPT ;  /* 0x000000ff0400728c */ /* 0x004fc8000bf05270 */
[----:B------:R-:W-:-:S09]  /*31c0*/  UISETP.NE.OR UP0, UPT, UR18, 0x1, UP0 ;  /* 0x000000011200788c */ /* 0x000fd20008705670 */
[----:B------:R-:W-:Y:S05]  /*31d0*/  BRA.U UP0, `(.L_x_46) ;  /* 0x0000000100b47547 */ /* 0x000fea000b800000 */
[----:B------:R-:W2:Y:S01]  /*31e0*/  S2UR UR5, SR_CgaCtaId ;  /* 0x00000000000579c3 */ /* 0x000ea20000008800 */
[----:B------:R-:W-:Y:S01]  /*31f0*/  UMOV UR4, 0x400 ;  /* 0x0000040000047882 */ /* 0x000fe20000000000 */
[----:B------:R-:W-:Y:S01]  /*3200*/  HFMA2 R3, -RZ, RZ, 0, 5.9604644775390625e-08 ;  /* 0x00000001ff037431 */ /* 0x000fe200000001ff */
[----:B------:R-:W-:Y:S01]  /*3210*/  ISETP.NE.AND P0, PT, R0, RZ, PT ;  /* 0x000000ff0000720c */ /* 0x000fe20003f05270 */
[----:B------:R-:W-:Y:S01]  /*3220*/  IMAD.MOV.U32 R8, RZ, RZ, RZ ;  /* 0x000000ffff087224 */ /* 0x000fe200078e00ff */
[----:B--2---:R-:W-:-:S04]  /*3230*/  ULEA UR4, UR5, UR4, 0x18 ;  /* 0x0000000405047291 */ /* 0x004fc8000f8ec0ff */
[----:B------:R-:W-:Y:S02]  /*3240*/  UIADD3 UR5, UPT, UPT, UR4, 0x118, URZ ;  /* 0x0000011804057890 */ /* 0x000fe4000fffe0ff */
[----:B------:R-:W-:Y:S02]  /*3250*/  UIADD3 UR8, UPT, UPT, UR4, 0x110, URZ ;  /* 0x0000011004087890 */ /* 0x000fe4000fffe0ff */
[----:B------:R-:W-:-:S12]  /*3260*/  UPRMT UR5, URZ, 0x654, UR5 ;  /* 0x00000654ff057896 */ /* 0x000fd80008000005 */
.L_x_49:
[----:B------:R-:W-:Y:S01]  /*3270*/  SHF.L.U32 R6, R3, 0x1f, RZ ;  /* 0x0000001f03067819 */ /* 0x000fe200000006ff */
[----:B------:R-:W-:Y:S02]  /*3280*/  IMAD.U32 R4, RZ, RZ, UR8 ;  /* 0x00000008ff047e24 */ /* 0x000fe4000f8e00ff */
[----:B------:R-:W-:Y:S01]  /*3290*/  @!P0 IMAD.MOV.U32 R5, RZ, RZ, 0x10 ;  /* 0x00000010ff058424 */ /* 0x000fe200078e00ff */
[----:B------:R-:W2:Y:S02]  /*32a0*/  SYNCS.PHASECHK.TRANS64.TRYWAIT P1, [UR4+0x118], R6 ;  /* 0x00011806ff0075a7 */ /* 0x000ea40008021104 */
[----:B------:R-:W-:-:S04]  /*32b0*/  PRMT R4, R0, 0x654, R4 ;  /* 0x0000065400047816 */ /* 0x000fc80000000004 */
[----:B------:R-:W-:Y:S01]  /*32c0*/  SEL R2, R4, R2, !P0 ;  /* 0x0000000204027207 */ /* 0x000fe20004000000 */
[----:B--2---:R-:W-:Y:S06]  /*32d0*/  @!P1 BRA `(.L_x_47) ;  /* 0x0000006c00e89947 */ /* 0x004fec0003800000 */
.L_x_159:
[----:B------:R-:W-:Y:S01]  /*32e0*/  UIADD3 UR6, UPT, UPT, UR4, 0x150, URZ ;  /* 0x0000015004067890 */ /* 0x000fe2000fffe0ff */
[----:B------:R3:W-:Y:S01]  /*32f0*/  @!P0 SYNCS.ARRIVE.TRANS64.RED RZ, [R2+URZ], R5 ;  /* 0x0000000502ff89a7 */ /* 0x0007e200080004ff */
[----:B------:R-:W-:Y:S01]  /*3300*/  UIADD3 UR7, UPT, UPT, UR4, 0x110, URZ ;  /* 0x0000011004077890 */ /* 0x000fe2000fffe0ff */
[----:B------:R-:W-:-:S08]  /*3310*/  LOP3.LUT R3, R3, 0x1, RZ, 0x3c, !PT ;  /* 0x0000000103037812 */ /* 0x000fd000078e3cff */
[----:B------:R-:W-:Y:S06]  /*3320*/  UGETNEXTWORKID.BROADCAST [UR6], [UR7] ;  /* 0x00000000060073ca */ /* 0x000fec0008000100 */
[----:B---3--:R-:W-:-:S04]  /*3330*/  SHF.L.U32 R5, R8, 0x1f, RZ ;  /* 0x0000001f08057819 */ /* 0x008fc800000006ff */
[----:B------:R-:W3:Y:S02]  /*3340*/  SYNCS.PHASECHK.TRANS64.TRYWAIT P1, [UR4+0x110], R5 ;  /* 0x00011005ff0075a7 */ /* 0x000ee40008021104 */
[----:B---3--:R-:W-:Y:S05]  /*3350*/  @!P1 BRA `(.L_x_48) ;  /* 0x0000006c00e09947 */ /* 0x008fea0003800000 */
.L_x_161:
[----:B--2---:R-:W2:Y:S01]  /*3360*/  LDS.128 R4, [UR4+0x150] ;  /* 0x00015004ff047984 */ /* 0x004ea20008000c00 */
[----:B------:R-:W-:Y:S01]  /*3370*/  LOP3.LUT R8, R8, 0x1, RZ, 0x3c, !PT ;  /* 0x0000000108087812 */ /* 0x000fe200078e3cff */
[----:B------:R-:W-:Y:S01]  /*3380*/  @!PT LDS RZ, [RZ] ;  /* 0x00000000fffff984 */ /* 0x000fe20000000800 */
[----:B------:R-:W-:Y:S01]  /*3390*/  @!PT LDS RZ, [RZ] ;  /* 0x00000000fffff984 */ /* 0x000fe20000000800 */
[----:B------:R-:W-:Y:S01]  /*33a0*/  @!PT LDS RZ, [RZ] ;  /* 0x00000000fffff984 */ /* 0x000fe20000000800 */
[----:B------:R-:W-:Y:S01]  /*33b0*/  @!PT LDS RZ, [RZ] ;  /* 0x00000000fffff984 */ /* 0x000fe20000000800 */
[----:B------:R3:W-:Y:S06]  /*33c0*/  MEMBAR.ALL.CTA ;  /* 0x0000000000007992 */ /* 0x0007ec0000008000 */
[----:B---3--:R-:W3:Y:S02]  /*33d0*/  FENCE.VIEW.ASYNC.S ;  /* 0x00000000000073c6 */ /* 0x008ee40000000000 */
[----:B---3--:R-:W-:Y:S01]  /*33e0*/  SYNCS.ARRIVE.TRANS64.RED.A1T0 RZ, [UR5], RZ ;  /* 0x000000ffffff79a7 */ /* 0x008fe20008100405 */
[----:B--2---:R-:W-:-:S13]  /*33f0*/  LOP3.LUT P1, RZ, R6, 0x1, RZ, 0xc0, !PT ;  /* 0x0000000106ff7812 */ /* 0x004fda000782c0ff */
[----:B------:R-:W-:Y:S05]  /*3400*/  @P1 BRA `(.L_x_49) ;  /* 0xfffffffc00981947 */ /* 0x000fea000383ffff */
[----:B------:R-:W-:-:S04]  /*3410*/  SHF.L.U32 R0, R3, 0x1f, RZ ;  /* 0x0000001f03007819 */ /* 0x000fc800000006ff */
[----:B------:R-:W2:Y:S02]  /*3420*/  SYNCS.PHASECHK.TRANS64 P0, [UR4+0x118], R0 ;  /* 0x00011800ff0075a7 */ /* 0x000ea40008001004 */
[----:B-12---:R-:W-:Y:S05]  /*3430*/  @P0 EXIT ;  /* 0x000000000000094d */ /* 0x006fea0003800000 */
[----:B------:R-:W-:-:S07]  /*3440*/  MOV R0, UR4 ;  /* 0x0000000400007c02 */ /* 0x000fce0008000f00 */
.L_x_50:
[----:B-1----:R-:W-:-:S04]  /*3450*/  SHF.L.U32 R2, R3, 0x1f, RZ ;  /* 0x0000001f03027819 */ /* 0x002fc800000006ff */
[----:B------:R1:W2:Y:S03]  /*3460*/  SYNCS.PHASECHK.TRANS64.TRYWAIT P0, [R0+URZ+0x118], R2 ;  /* 0x00011802000075a7 */ /* 0x0002a600080011ff */
[----:B--2---:R-:W-:Y:S05]  /*3470*/  @!P0 NANOSLEEP.SYNCS 0x989680 ;  /* 0x009896800000895d */ /* 0x004fea0003900000 */
[----:B------:R-:W2:Y:S02]  /*3480*/  @!P0 SYNCS.PHASECHK.TRANS64 P0, [R0+URZ+0x118], R2 ;  /* 0x00011802000085a7 */ /* 0x000ea400080010ff */
[----:B--2---:R-:W-:Y:S05]  /*3490*/  @P0 EXIT ;  /* 0x000000000000094d */ /* 0x004fea0003800000 */
[----:B------:R-:W-:Y:S05]  /*34a0*/  BRA `(.L_x_50) ;  /* 0xfffffffc00e87947 */ /* 0x000fea000383ffff */
.L_x_46:
[----:B------:R-:W-:-:S09]  /*34b0*/  UISETP.NE.AND UP0, UPT, UR18, URZ, UPT ;  /* 0x000000ff1200728c */ /* 0x000fd2000bf05270 */
[----:B------:R-:W-:Y:S05]  /*34c0*/  BRA.U UP0, `(.L_x_51) ;  /* 0x0000000d00487547 */ /* 0x000fea000b800000 */
[----:B------:R-:W2:Y:S01]  /*34d0*/  S2UR UR7, SR_CgaCtaId ;  /* 0x00000000000779c3 */ /* 0x000ea20000008800 */
[----:B------:R-:W-:Y:S01]  /*34e0*/  UMOV UR4, 0x40 ;  /* 0x0000004000047882 */ /* 0x000fe20000000000 */
[----:B------:R-:W-:Y:S01]  /*34f0*/  NOP ;  /* 0x0000000000007918 */ /* 0x000fe20000000000 */
[----:B------:R-:W-:Y:S01]  /*3500*/  UMOV UR6, 0x400 ;  /* 0x0000040000067882 */ /* 0x000fe20000000000 */
[----:B--2---:R-:W-:Y:S02]  /*3510*/  ULEA UR5, UR7, UR4, 0x18 ;  /* 0x0000000407057291 */ /* 0x004fe4000f8ec0ff */
[----:B------:R-:W-:-:S07]  /*3520*/  ULEA UR6, UR7, UR6, 0x18 ;  /* 0x0000000607067291 */ /* 0x000fce000f8ec0ff */
[----:B------:R-:W2:Y:S02]  /*3530*/  LDS.U8 R0, [UR5+0x1c] ;  /* 0x00001c05ff007984 */ /* 0x000ea40008000000 */
[----:B--2---:R-:W-:-:S13]  /*3540*/  ISETP.NE.AND P0, PT, R0, RZ, PT ;  /* 0x000000ff0000720c */ /* 0x004fda0003f05270 */
[----:B------:R-:W-:Y:S05]  /*3550*/  @P0 BRA `(.L_x_52) ;  /* 0x0000000000580947 */ /* 0x000fea0003800000 */
[----:B------:R-:W-:-:S13]  /*3560*/  ELECT P0, URZ, PT ;  /* 0x0000000000ff782f */ /* 0x000fda0003800000 */
[----:B------:R-:W-:Y:S05]  /*3570*/  @!P0 BRA `(.L_x_53) ;  /* 0x0000000000608947 */ /* 0x000fea0003800000 */
[----:B------:R-:W-:Y:S01]  /*3580*/  UMOV UR4, 0x10 ;  /* 0x0000001000047882 */ /* 0x000fe20000000000 */
[----:B------:R-:W-:Y:S01]  /*3590*/  HFMA2 R0, -RZ, RZ, 0, 5.9604644775390625e-08 ;  /* 0x00000001ff007431 */ /* 0x000fe200000001ff */
[----:B------:R-:W-:-:S03]  /*35a0*/  MOV R2, 0xffff ;  /* 0x0000ffff00027802 */ /* 0x000fc60000000f00 */
[----:B------:R-:W-:Y:S04]  /*35b0*/  DEPBAR.LE SB2, 0x36 ;  /* 0x0000ad800000791a */ /* 0x000fe80000000000 */
[----:B------:R-:W2:Y:S02]  /*35c0*/  UTCATOMSWS.FIND_AND_SET.ALIGN UP0, UR4, UR4 ;  /* 0x00000004000475e3 */ /* 0x000ea40008000800 */
[----:B--2---:R-:W-:Y:S01]  /*35d0*/  MOV R3, UR4 ;  /* 0x0000000400037c02 */ /* 0x004fe20008000f00 */
[----:B------:R-:W-:Y:S06]  /*35e0*/  BRA.U UP0, `(.L_x_54) ;  /* 0x0000000100187547 */ /* 0x000fec000b800000 */
.L_x_55:
[----:B------:R-:W-:Y:S05]  /*35f0*/  NANOSLEEP 0x64 ;  /* 0x000000640000795d */ /* 0x000fea0003800000 */
[----:B------:R-:W-:-:S05]  /*3600*/  UMOV UR4, 0x10 ;  /* 0x0000001000047882 */ /* 0x000fca0000000000 */
[----:B------:R-:W-:Y:S04]  /*3610*/  DEPBAR.LE SB2, 0x36 ;  /* 0x0000ad800000791a */ /* 0x000fe80000000000 */
[----:B------:R-:W2:Y:S02]  /*3620*/  UTCATOMSWS.FIND_AND_SET.ALIGN UP0, UR4, UR4 ;  /* 0x00000004000475e3 */ /* 0x000ea40008000800 */
[----:B--2---:R-:W-:Y:S01]  /*3630*/  MOV R3, UR4 ;  /* 0x0000000400037c02 */ /* 0x004fe20008000f00 */
[----:B------:R-:W-:Y:S05]  /*3640*/  BRA.U !UP0, `(.L_x_55) ;  /* 0xfffffffd08e87547 */ /* 0x000fea000b83ffff */
.L_x_54:
[-C--:B------:R-:W-:Y:S02]  /*3650*/  SHF.L.U32 R2, R2, R3.reuse, RZ ;  /* 0x0000000302027219 */ /* 0x080fe400000006ff */
[----:B------:R-:W-:Y:S01]  /*3660*/  SHF.L.U32 R0, R0, R3, RZ ;  /* 0x0000000300007219 */ /* 0x000fe200000006ff */
[----:B------:R-:W-:Y:S02]  /*3670*/  IMAD.SHL.U32 R3, R3, 0x20, RZ ;  /* 0x0000002003037824 */ /* 0x000fe400078e00ff */
[----:B------:R2:W-:Y:S04]  /*3680*/  ATOMS.OR RZ, [UR5+0x14], R2 ;  /* 0x00001402ffff798c */ /* 0x0005e8000b000005 */
[----:B------:R2:W-:Y:S04]  /*3690*/  ATOMS.OR RZ, [UR5+0x18], R0 ;  /* 0x00001800ffff798c */ /* 0x0005e8000b000005 */
[----:B------:R2:W-:Y:S01]  /*36a0*/  STS [UR6+0x160], R3 ;  /* 0x00016003ff007988 */ /* 0x0005e20008000806 */
[----:B------:R-:W-:Y:S05]  /*36b0*/  BRA `(.L_x_53) ;  /* 0x0000000000107947 */ /* 0x000fea0003800000 */
.L_x_52:
[----:B------:R-:W-:Y:S02]  /*36c0*/  MOV R0, 0xffffffff ;  /* 0xffffffff00007802 */ /* 0x000fe40000000f00 */
[----:B------:R-:W-:-:S03]  /*36d0*/  MOV R2, 0x3700 ;  /* 0x0000370000027802 */ /* 0x000fc60000000f00 */
[----:B------:R2:W-:Y:S04]  /*36e0*/  STS [UR6+0x160], R0 ;  /* 0x00016000ff007988 */ /* 0x0005e80008000806 */
[----:B-12--5:R-:W-:Y:S05]  /*36f0*/  CALL.REL.NOINC `($__internal_1_$__cuda_sm10x_tcgen05_guardrail_trap_phase_invalid_during_alloc) ;  /* 0x0000007000ec7944 */ /* 0x026fea0003c00000 */
.L_x_53:
[----:B------:R-:W-:Y:S05]  /*3700*/  WARPSYNC.ALL ;  /* 0x0000000000007948 */ /* 0x000fea0003800000 */
[----:B------:R-:W3:Y:S01]  /*3710*/  S2UR UR4, SR_CgaCtaId ;  /* 0x00000000000479c3 */ /* 0x000ee20000008800 */
[----:B------:R-:W-:Y:S01]  /*3720*/  UMOV UR18, 0x400 ;  /* 0x0000040000127882 */ /* 0x000fe20000000000 */
[----:B------:R-:W-:-:S06]  /*3730*/  NOP ;  /* 0x0000000000007918 */ /* 0x000fcc0000000000 */
[----:B------:R-:W-:Y:S06]  /*3740*/  BAR.ARV 0x6, 0xa0 ;  /* 0x0182800000007b1d */ /* 0x000fec0000002000 */
[----:B------:R-:W4:Y:S01]  /*3750*/  LDCU.64 UR6, c[0x0][0x388] ;  /* 0x00007100ff0677ac */ /* 0x000f220008000a00 */
[----:B------:R-:W-:Y:S01]  /*3760*/  IMAD.MOV.U32 R8, RZ, RZ, 0x1 ;  /* 0x00000001ff087424 */ /* 0x000fe200078e00ff */
[----:B------:R-:W1:Y:S01]  /*3770*/  LDCU.64 UR8, c[0x0][0x390] ;  /* 0x00007200ff0877ac */ /* 0x000e620008000a00 */
[----:B------:R-:W-:Y:S01]  /*3780*/  UMOV UR21, URZ ;  /* 0x000000ff00157c82 */ /* 0x000fe20008000000 */
[----:B------:R-:W-:Y:S01]  /*3790*/  UMOV UR17, URZ ;  /* 0x000000ff00117c82 */ /* 0x000fe20008000000 */
[----:B---3--:R-:W-:Y:S01]  /*37a0*/  ULEA UR18, UR4, UR18, 0x18 ;  /* 0x0000001204127291 */ /* 0x008fe2000f8ec0ff */
[----:B------:R-:W-:Y:S01]  /*37b0*/  UMOV UR26, 0x0 ;  /* 0x00000000001a7882 */ /* 0x000fe20000000000 */
[----:B------:R-:W-:Y:S01]  /*37c0*/  UMOV UR27, 0x8200010 ;  /* 0x08200010001b7882 */ /* 0x000fe20000000000 */
[----:B------:R-:W-:Y:S01]  /*37d0*/  UMOV UR24, 0x0 ;  /* 0x0000000000187882 */ /* 0x000fe20000000000 */
[----:B------:R-:W-:Y:S01]  /*37e0*/  UMOV UR25, 0x8200010 ;  /* 0x0820001000197882 */ /* 0x000fe20000000000 */
[----:B----4-:R-:W-:-:S04]  /*37f0*/  UIADD3 UR4, UPT, UPT, UR6, 0x1f, URZ ;  /* 0x0000001f06047890 */ /* 0x010fc8000fffe0ff */
[----:B------:R-:W2:Y:S01]  /*3800*/  LDS R9, [UR18+0x160] ;  /* 0x00016012ff097984 */ /* 0x000ea20008000800 */
[----:B------:R-:W-:Y:S02]  /*3810*/  UIADD3 UR6, UPT, UPT, UR18, 0x8400, URZ ;  /* 0x0000840012067890 */ /* 0x000fe4000fffe0ff */
[----:B------:R-:W-:Y:S02]  /*3820*/  USHF.R.S32.HI UR5, URZ, 0x1f, UR4 ;  /* 0x0000001fff057899 */ /* 0x000fe40008011404 */
[----:B------:R-:W-:Y:S02]  /*3830*/  USHF.R.U32.HI UR6, URZ, 0x4, UR6 ;  /* 0x00000004ff067899 */ /* 0x000fe40008011606 */
[----:B------:R-:W-:Y:S02]  /*3840*/  ULEA.HI UR4, UR5, UR4, URZ, 0x5 ;  /* 0x0000000405047291 */ /* 0x000fe4000f8f28ff */
[----:B------:R-:W-:Y:S02]  /*3850*/  UIADD3 UR5, UPT, UPT, UR18, 0x20400, URZ ;  /* 0x0002040012057890 */ /* 0x000fe4000fffe0ff */
[----:B------:R-:W-:-:S02]  /*3860*/  USHF.R.S32.HI UR4, URZ, 0x5, UR4 ;  /* 0x00000005ff047899 */ /* 0x000fc40008011404 */
[----:B------:R-:W-:Y:S02]  /*3870*/  USHF.R.U32.HI UR5, URZ, 0x4, UR5 ;  /* 0x00000004ff057899 */ /* 0x000fe40008011605 */
[----:B------:R-:W-:Y:S02]  /*3880*/  UIMAD UR4, UR4, UR7, URZ ;  /* 0x00000007040472a4 */ /* 0x000fe4000f8e02ff */
[----:B------:R-:W-:Y:S02]  /*3890*/  ULOP3.LUT UR6, UR6, 0x3fff, URZ, 0xc0, !UPT ;  /* 0x00003fff06067892 */ /* 0x000fe4000f8ec0ff */
[----:B-1----:R-:W-:Y:S02]  /*38a0*/  UIMAD UR4, UR4, UR8, URZ ;  /* 0x00000008040472a4 */ /* 0x002fe4000f8e02ff */
[----:B------:R-:W-:Y:S02]  /*38b0*/  ULOP3.LUT UR5, UR5, 0x3fff, URZ, 0xc0, !UPT ;  /* 0x00003fff05057892 */ /* 0x000fe4000f8ec0ff */
[----:B------:R-:W-:-:S02]  /*38c0*/  UIMAD UR7, UR4, UR9, URZ ;  /* 0x00000009040772a4 */ /* 0x000fc4000f8e02ff */
[----:B------:R-:W-:Y:S02]  /*38d0*/  UIADD3 UR4, UPT, UPT, UR18, 0x118, URZ ;  /* 0x0000011812047890 */ /* 0x000fe4000fffe0ff */
[----:B------:R-:W-:Y:S02]  /*38e0*/  ULOP3.LUT UR19, UR6, 0x10000, URZ, 0xfc, !UPT ;  /* 0x0001000006137892 */ /* 0x000fe4000f8efcff */
[----:B------:R-:W-:Y:S02]  /*38f0*/  UPRMT UR23, URZ, 0x654, UR4 ;  /* 0x00000654ff177896 */ /* 0x000fe40008000004 */
[----:B------:R-:W-:Y:S02]  /*3900*/  ULOP3.LUT UR20, UR5, 0x10000, URZ, 0xfc, !UPT ;  /* 0x0001000005147892 */ /* 0x000fe4000f8efcff */
[----:B------:R-:W-:Y:S02]  /*3910*/  UIADD3 UR28, UPT, UPT, UR7, -0x1, URZ ;  /* 0xffffffff071c7890 */ /* 0x000fe4000fffe0ff */
[----:B------:R-:W-:Y:S01]  /*3920*/  UISETP.GE.AND UP3, UPT, UR7, 0x1, UPT ;  /* 0x000000010700788c */ /* 0x000fe2000bf66270 */
[C---:B--2---:R-:W-:Y:S01]  /*3930*/  VIADD R3, R9.reuse, 0x80 ;  /* 0x0000008009037836 */ /* 0x044fe20000000000 */
[----:B------:R-:W-:-:S04]  /*3940*/  LOP3.LUT R2, R9, 0xffff, RZ, 0xc0, !PT ;  /* 0x0000ffff09027812 */ /* 0x000fc800078ec0ff */
[----:B------:R-:W-:-:S05]  /*3950*/  LOP3.LUT R3, R3, 0xffff, RZ, 0xc0, !PT ;  /* 0x0000ffff03037812 */ /* 0x000fca00078ec0ff */
[----:B------:R1:W-:Y:S02]  /*3960*/  STL.64 [R1], R2 ;  /* 0x0000000201007387 */ /* 0x0003e40000100a00 */
[----:B-1----:R-:W-:-:S07]  /*3970*/  CS2R R2, SRZ ;  /* 0x0000000000027805 */ /* 0x002fce000001ff00 */
.L_x_62:
[----:B-1----:R-:W-:-:S04]  /*3980*/  SHF.L.U32 R4, R3, 0x1f, RZ ;  /* 0x0000001f03047819 */ /* 0x002fc800000006ff */
[----:B------:R-:W1:Y:S02]  /*3990*/  SYNCS.PHASECHK.TRANS64.TRYWAIT P0, [UR18+0x110], R4 ;  /* 0x00011004ff0075a7 */ /* 0x000e640008001112 */
[----:B-12-4-:R-:W-:Y:S05]  /*39a0*/  @!P0 BRA `(.L_x_56) ;  /* 0x0000006800648947 */ /* 0x016fea0003800000 */
.L_x_163:
[----:B-1----:R-:W1:Y:S01]  /*39b0*/  LDS.128 R4, [UR18+0x150] ;  /* 0x00015012ff047984 */ /* 0x002e620008000c00 */
[----:B------:R-:W-:Y:S01]  /*39c0*/  ULEA UR22, UR21, UR18, 0x3 ;  /* 0x0000001215167291 */ /* 0x000fe2000f8e18ff */
[----:B------:R-:W-:Y:S01]  /*39d0*/  SHF.L.U32 R0, R8, 0x1f, RZ ;  /* 0x0000001f08007819 */ /* 0x000fe200000006ff */
[----:B------:R-:W-:Y:S01]  /*39e0*/  @!PT LDS RZ, [RZ] ;  /* 0x00000000fffff984 */ /* 0x000fe20000000800 */
[----:B------:R-:W-:Y:S01]  /*39f0*/  @!PT LDS RZ, [RZ] ;  /* 0x00000000fffff984 */ /* 0x000fe20000000800 */
[----:B------:R-:W-:Y:S01]  /*3a00*/  @!PT LDS RZ, [RZ] ;  /* 0x00000000fffff984 */ /* 0x000fe20000000800 */
[----:B------:R-:W-:Y:S01]  /*3a10*/  @!PT LDS RZ, [RZ] ;  /* 0x00000000fffff984 */ /* 0x000fe20000000800 */
[----:B------:R2:W-:Y:S06]  /*3a20*/  MEMBAR.ALL.CTA ;  /* 0x0000000000007992 */ /* 0x0005ec0000008000 */
[----:B--2---:R-:W2:Y:S02]  /*3a30*/  FENCE.VIEW.ASYNC.S ;  /* 0x00000000000073c6 */ /* 0x004ea40000000000 */
[----:B--2---:R-:W-:Y:S01]  /*3a40*/  SYNCS.ARRIVE.TRANS64.RED.A1T0 RZ, [UR23], RZ ;  /* 0x000000ffffff79a7 */ /* 0x004fe20008100417 */
[----:B------:R-:W2:Y:S01]  /*3a50*/  SYNCS.PHASECHK.TRANS64.TRYWAIT P0, [UR22+0x130], R0 ;  /* 0x00013000ff0075a7 */ /* 0x000ea20008001116 */
[----:B-1----:R-:W-:Y:S01]  /*3a60*/  LOP3.LUT P2, RZ, R6, 0x1, RZ, 0xc0, !PT ;  /* 0x0000000106ff7812 */ /* 0x002fe2000784c0ff */
[----:B--2---:R-:W-:-:S12]  /*3a70*/  @!P0 BRA `(.L_x_57) ;  /* 0x0000006800488947 */ /* 0x004fd80003800000 */
.L_x_165:
[----:B------:R-:W-:Y:S05]  /*3a80*/  BRA.U !UP3, `(.L_x_58) ;  /* 0x000000010bc87547 */ /* 0x000fea000b800000 */
[----:B-1----:R-:W-:Y:S01]  /*3a90*/  IMAD.U32 R0, RZ, RZ, UR21 ;  /* 0x00000015ff007e24 */ /* 0x002fe2000f8e00ff */
[----:B------:R-:W-:-:S04]  /*3aa0*/  ULEA UR4, UR17, UR18, 0x3 ;  /* 0x0000001211047291 */ /* 0x000fc8000f8e18ff */
[----:B------:R-:W-:-:S05]  /*3ab0*/  LEA R0, R0, R1, 0x2 ;  /* 0x0000000100007211 */ /* 0x000fca00078e10ff */
[----:B------:R1:W5:Y:S01]  /*3ac0*/  LDL R4, [R0] ;  /* 0x0000000000047983 */ /* 0x0003620000100800 */
[----:B------:R-:W-:Y:S01]  /*3ad0*/  UPLOP3.LUT UP2, UPT, UPT, UPT, UPT, 0x40, 0x4 ;  /* 0x000000000004789c */ /* 0x000fe20003f4e870 */
[----:B------:R-:W-:Y:S01]  /*3ae0*/  UMOV UR15, UR28 ;  /* 0x0000001c000f7c82 */ /* 0x000fe20008000000 */
[----:B------:R-:W-:Y:S01]  /*3af0*/  UMOV UR8, UR17 ;  /* 0x0000001100087c82 */ /* 0x000fe20008000000 */
[----:B-1----:R-:W-:-:S04]  /*3b00*/  SHF.L.U32 R0, R2, 0x1f, RZ ;  /* 0x0000001f02007819 */ /* 0x002fc800000006ff */
[----:B------:R1:W2:Y:S04]  /*3b10*/  SYNCS.PHASECHK.TRANS64.TRYWAIT P1, [UR4], R0 ;  /* 0x00000000ff0075a7 */ /* 0x0002a80008021104 */
.L_x_61:
[----:B------:R-:W-:Y:S01]  /*3b20*/  ULEA UR16, UR8, UR18, 0x3 ;  /* 0x0000001208107291 */ /* 0x000fe2000f8e18ff */
[----:B--234-:R-:W-:Y:S11]  /*3b30*/  @P1 BRA `(.L_x_59) ;  /* 0x00000000000c1947 */ /* 0x01cff60003800000 */
[----:B------:R-:W-:Y:S04]  /*3b40*/  SHF.L.U32 R5, R2, 0x1f, RZ ;  /* 0x0000001f02057819 */ /* 0x000fe800000006ff */
[----:B------:R-:W2:Y:S02]  /*3b50*/  SYNCS.PHASECHK.TRANS64.TRYWAIT P0, [UR16], R5 ;  /* 0x00000005ff0075a7 */ /* 0x000ea40008001110 */
[----:B--2---:R-:W-:Y:S05]  /*3b60*/  @!P0 BRA `(.L_x_60) ;  /* 0x0000006800248947 */ /* 0x004fea0003800000 */
.L_x_59:
[----:B------:R-:W-:Y:S01]  /*3b70*/  UISETP.NE.AND UP0, UPT, UR15, URZ, UPT ;  /* 0x000000ff0f00728c */ /* 0x000fe2000bf05270 */
[----:B------:R-:W-:Y:S01]  /*3b80*/  PLOP3.LUT P1, PT, PT, PT, PT, 0x80, 0x8 ;  /* 0x000000000008781c */ /* 0x000fe20003f2f070 */
[----:B------:R-:W-:Y:S02]  /*3b90*/  UIADD3 UR4, UPT, UPT, UR8, 0x1, URZ ;  /* 0x0000000108047890 */ /* 0x000fe4000fffe0ff */
[----:B------:R-:W-:Y:S02]  /*3ba0*/  ULEA UR10, UR8, UR20, 0x9 ;  /* 0x00000014080a7291 */ /* 0x000fe4000f8e48ff */
[----:B------:R-:W-:Y:S01]  /*3bb0*/  UISETP.NE.AND UP1, UPT, UR4, 0xc, UPT ;  /* 0x0000000c0400788c */ /* 0x000fe2000bf25270 */
[----:B------:R-:W-:Y:S01]  /*3bc0*/  PLOP3.LUT P0, PT, PT, PT, UP0, 0x80, 0x8 ;  /* 0x000000000008781c */ /* 0x000fe20003f0f008 */
[----:B------:R-:W-:Y:S02]  /*3bd0*/  ULEA UR8, UR8, UR19, 0x9 ;  /* 0x0000001308087291 */ /* 0x000fe4000f8e48ff */
[----:B------:R-:W-:Y:S02]  /*3be0*/  USEL UR5, URZ, 0x1, UP1 ;  /* 0x00000001ff057887 */ /* 0x000fe40008800000 */
[----:B------:R-:W-:Y:S02]  /*3bf0*/  USEL UR17, UR4, URZ, UP1 ;  /* 0x000000ff04117287 */ /* 0x000fe40008800000 */
[----:B------:R-:W-:Y:S02]  /*3c00*/  UIADD3 UR12, UPT, UPT, UR10, 0x2, URZ ;  /* 0x000000020a0c7890 */ /* 0x000fe4000fffe0ff */
[----:B------:R-:W-:Y:S01]  /*3c10*/  @UP0 ULEA UR4, UR17, UR18, 0x3 ;  /* 0x0000001211040291 */ /* 0x000fe2000f8e18ff */
[----:B------:R-:W-:Y:S01]  /*3c20*/  LOP3.LUT R2, R2, UR5, RZ, 0x3c, !PT ;  /* 0x0000000502027c12 */ /* 0x000fe2000f8e3cff */
[----:B------:R-:W-:Y:S02]  /*3c30*/  UIADD3 UR6, UPT, UPT, UR8, 0x2, URZ ;  /* 0x0000000208067890 */ /* 0x000fe4000fffe0ff */
[----:B------:R-:W-:Y:S01]  /*3c40*/  UIADD3 UR5, UPT, UPT, UR16, 0x60, URZ ;  /* 0x0000006010057890 */ /* 0x000fe2000fffe0ff */
[----:B-1----:R-:W-:Y:S01]  /*3c50*/  @P0 SHF.L.U32 R0, R2, 0x1f, RZ ;  /* 0x0000001f02000819 */ /* 0x002fe200000006ff */
[----:B------:R-:W-:Y:S01]  /*3c60*/  UMOV UR11, 0x80004020 ;  /* 0x80004020000b7882 */ /* 0x000fe20000000000 */
[----:B------:R-:W-:Y:S01]  /*3c70*/  UMOV UR9, 0x80004020 ;  /* 0x8000402000097882 */ /* 0x000fe20000000000 */
[----:B------:R-:W-:Y:S01]  /*3c80*/  UMOV UR13, 0x80004020 ;  /* 0x80004020000d7882 */ /* 0x000fe20000000000 */
[----:B------:R3:W4:Y:S01]  /*3c90*/  @P0 SYNCS.PHASECHK.TRANS64.TRYWAIT P1, [UR4], R0 ;  /* 0x00000000ff0005a7 */ /* 0x0007220008021104 */
[----:B------:R-:W-:Y:S11]  /*3ca0*/  ELECT P0, URZ, PT ;  /* 0x0000000000ff782f */ /* 0x000ff60003800000 */
[----:B------:R-:W-:Y:S02]  /*3cb0*/  @!UPT UIADD3 URZ, UPT, UPT, URZ, URZ, URZ ;  /* 0x000000fffffff290 */ /* 0x000fe4000fffe0ff */
[C---:B-----5:R-:W-:Y:S02]  /*3cc0*/  @P0 R2UR.BROADCAST UR4, R4.reuse ;  /* 0x00000000040402ca */ /* 0x060fe400008e0000 */
[----:B------:R-:W-:Y:S11]  /*3cd0*/  ELECT P0, URZ, PT ;  /* 0x0000000000ff782f */ /* 0x000ff60003800000 */
[----:B------:R-:W-:Y:S02]  /*3ce0*/  @!UPT UIADD3 URZ, UPT, UPT, URZ, URZ, URZ ;  /* 0x000000fffffff290 */ /* 0x000fe4000fffe0ff */
[----:B------:R-:W-:Y:S01]  /*3cf0*/  @P0 R2UR.BROADCAST UR14, R4 ;  /* 0x00000000040e02ca */ /* 0x000fe200008e0000 */
[----:B------:R-:W-:Y:S01]  /*3d00*/  UMOV UR7, 0x80004020 ;  /* 0x8000402000077882 */ /* 0x000fe20000000000 */
[----:B------:R1:W-:Y:S01]  /*3d10*/  UTCHMMA gdesc[UR8], gdesc[UR10], tmem[UR4], tmem[UR26], idesc[UR27], UP2 ;  /* 0x00ff1a0a080075ea */ /* 0x0003e20009000004 */
[----:B------:R-:W-:Y:S10]  /*3d20*/  UPLOP3.LUT UP2, UPT, UPT, UPT, UPT, 0x80, 0x8 ;  /* 0x000000000008789c */ /* 0x000ff40003f4f070 */
[----:B------:R3:W-:Y:S01]  /*3d30*/  UTCHMMA gdesc[UR6], gdesc[UR12], tmem[UR14], tmem[UR24], idesc[UR25], UPT ;  /* 0x00ff180c060075ea */ /* 0x0007e2000b80000e */
[----:B------:R3:W-:Y:S01]  /*3d40*/  UTCBAR [UR5], URZ ;  /* 0x000000ff050073e9 */ /* 0x0007e200080000ff */
[----:B-1----:R-:W-:Y:S02]  /*3d50*/  UIADD3 UR4, UPT, UPT, UR15, 0x1, URZ ;  /* 0x000000010f047890 */ /* 0x002fe4000fffe0ff */
[----:B------:R-:W-:Y:S02]  /*3d60*/  UIADD3 UR9, UPT, UPT, UR15, -0x1, URZ ;  /* 0xffffffff0f097890 */ /* 0x000fe4000fffe0ff */
[----:B------:R-:W-:Y:S01]  /*3d70*/  UISETP.GT.U32.AND UP0, UPT, UR4, 0x1, UPT ;  /* 0x000000010400788c */ /* 0x000fe2000bf04070 */
[----:B------:R-:W-:Y:S04]  /*3d80*/  UMOV UR8, UR17 ;  /* 0x0000001100087c82 */ /* 0x000fe80008000000 */
[----:B------:R-:W-:Y:S04]  /*3d90*/  UMOV UR15, UR9 ;  /* 0x00000009000f7c82 */ /* 0x000fe80008000000 */
[----:B------:R-:W-:Y:S05]  /*3da0*/  BRA.U UP0, `(.L_x_61) ;  /* 0xfffffffd005c7547 */ /* 0x000fea000b83ffff */
.L_x_58:
[----:B------:R-:W-:Y:S01]  /*3db0*/  UIADD3 UR4, UPT, UPT, UR21, 0x1, URZ ;  /* 0x0000000115047890 */ /* 0x000fe2000fffe0ff */
[----:B------:R-:W-:Y:S01]  /*3dc0*/  LOP3.LUT R3, R3, 0x1, RZ, 0x3c, !PT ;  /* 0x0000000103037812 */ /* 0x000fe200078e3cff */
[----:B---3--:R-:W-:Y:S02]  /*3dd0*/  UIADD3 UR5, UPT, UPT, UR22, 0x120, URZ ;  /* 0x0000012016057890 */ /* 0x008fe4000fffe0ff */
[----:B------:R-:W-:-:S04]  /*3de0*/  UISETP.NE.AND UP0, UPT, UR4, 0x2, UPT ;  /* 0x000000020400788c */ /* 0x000fc8000bf05270 */
[----:B------:R-:W-:Y:S02]  /*3df0*/  USEL UR6, URZ, 0x1, UP0 ;  /* 0x00000001ff067887 */ /* 0x000fe40008000000 */
[----:B------:R-:W-:Y:S01]  /*3e00*/  USEL UR21, UR4, URZ, UP0 ;  /* 0x000000ff04157287 */ /* 0x000fe20008000000 */
[----:B------:R2:W-:Y:S03]  /*3e10*/  UTCBAR [UR5], URZ ;  /* 0x000000ff050073e9 */ /* 0x0005e600080000ff */
[----:B------:R-:W-:Y:S01]  /*3e20*/  LOP3.LUT R8, R8, UR6, RZ, 0x3c, !PT ;  /* 0x0000000608087c12 */ /* 0x000fe2000f8e3cff */
[----:B------:R-:W-:Y:S07]  /*3e30*/  @P2 BRA `(.L_x_62) ;  /* 0xfffffff800d02947 */ /* 0x000fee000383ffff */
[----:B------:R-:W3:Y:S01]  /*3e40*/  S2UR UR6, SR_CgaCtaId ;  /* 0x00000000000679c3 */ /* 0x000ee20000008800 */
[----:B------:R-:W-:Y:S01]  /*3e50*/  ELECT P0, URZ, PT ;  /* 0x0000000000ff782f */ /* 0x000fe20003800000 */
[----:B-1----:R-:W-:Y:S01]  /*3e60*/  IMAD.MOV.U32 R0, RZ, RZ, 0x1 ;  /* 0x00000001ff007424 */ /* 0x002fe200078e00ff */
[----:B------:R-:W-:Y:S01]  /*3e70*/  UIADD3 UR18, UPT, UPT, UR18, 0x130, URZ ;  /* 0x0000013012127890 */ /* 0x000fe2000fffe0ff */
[----:B------:R-:W-:Y:S01]  /*3e80*/  SHF.L.U32 R2, R8, 0x1f, RZ ;  /* 0x0000001f08027819 */ /* 0x000fe200000006ff */
[----:B------:R-:W-:-:S03]  /*3e90*/  UMOV UR4, 0x40 ;  /* 0x0000004000047882 */ /* 0x000fc60000000000 */
[----:B------:R-:W-:Y:S01]  /*3ea0*/  UVIRTCOUNT.DEALLOC.SMPOOL 0x80 ;  /* 0x000000800000784c */ /* 0x000fe20000000000 */
[----:B---3--:R-:W-:Y:S02]  /*3eb0*/  ULEA UR6, UR6, UR4, 0x18 ;  /* 0x0000000406067291 */ /* 0x008fe4000f8ec0ff */
[----:B------:R-:W-:-:S07]  /*3ec0*/  ULEA UR4, UR21, UR18, 0x3 ;  /* 0x0000001215047291 */ /* 0x000fce000f8e18ff */
[----:B------:R1:W-:Y:S02]  /*3ed0*/  @P0 STS.U8 [UR6+0x1c], R0 ;  /* 0x00001c00ff000988 */ /* 0x0003e40008000006 */
[----:B------:R-:W3:Y:S02]  /*3ee0*/  SYNCS.PHASECHK.TRANS64.TRYWAIT P0, [UR4], R2 ;  /* 0x00000002ff0075a7 */ /* 0x000ee40008001104 */
[----:B-1-3--:R-:W-:Y:S05]  /*3ef0*/  @!P0 BRA `(.L_x_63) ;  /* 0x0000006400588947 */ /* 0x00afea0003800000 */
.L_x_168:
[----:B------:R-:W-:-:S04]  /*3f00*/  UIADD3 UR4, UPT, UPT, UR21, 0x1, URZ ;  /* 0x0000000115047890 */ /* 0x000fc8000fffe0ff */
[----:B------:R-:W-:-:S04]  /*3f10*/  UISETP.NE.AND UP0, UPT, UR4, 0x2, UPT ;  /* 0x000000020400788c */ /* 0x000fc8000bf05270 */
[----:B--2---:R-:W-:Y:S02]  /*3f20*/  USEL UR5, URZ, 0x1, UP0 ;  /* 0x00000001ff057887 */ /* 0x004fe40008000000 */
[----:B------:R-:W-:-:S04]  /*3f30*/  USEL UR4, UR4, URZ, UP0 ;  /* 0x000000ff04047287 */ /* 0x000fc80008000000 */
[----:B------:R-:W-:Y:S01]  /*3f40*/  ULEA UR4, UR4, UR18, 0x3 ;  /* 0x0000001204047291 */ /* 0x000fe2000f8e18ff */
[----:B-1----:R-:W-:-:S04]  /*3f50*/  LOP3.LUT R2, R8, UR5, RZ, 0x3c, !PT ;  /* 0x0000000508027c12 */ /* 0x002fc8000f8e3cff */
[----:B------:R-:W-:-:S04]  /*3f60*/  SHF.L.U32 R2, R2, 0x1f, RZ ;  /* 0x0000001f02027819 */ /* 0x000fc800000006ff */
[----:B------:R-:W1:Y:S02]  /*3f70*/  SYNCS.PHASECHK.TRANS64.TRYWAIT P0, [UR4], R2 ;  /* 0x00000002ff0075a7 */ /* 0x000e640008001104 */
[----:B-1----:R-:W-:Y:S05]  /*3f80*/  @!P0 BRA `(.L_x_64) ;  /* 0x00000064004c8947 */ /* 0x002fea0003800000 */
.L_x_170:
[----:B------:R-:W-:Y:S01]  /*3f90*/  NOP ;  /* 0x0000000000007918 */ /* 0x000fe20000000000 */
[----:B-1----:R-:W1:Y:S01]  /*3fa0*/  LDS R0, [UR6+0x14] ;  /* 0x00001406ff007984 */ /* 0x002e620008000800 */
[----:B------:R-:W-:Y:S01]  /*3fb0*/  LOP3.LUT R3, R9, 0xffff, RZ, 0xc0, !PT ;  /* 0x0000ffff09037812 */ /* 0x000fe200078ec0ff */
[----:B------:R-:W-:-:S03]  /*3fc0*/  IMAD.MOV.U32 R2, RZ, RZ, 0xffff ;  /* 0x0000ffffff027424 */ /* 0x000fc600078e00ff */
[----:B------:R-:W-:-:S04]  /*3fd0*/  SHF.R.U32.HI R3, RZ, 0x5, R3 ;  /* 0x00000005ff037819 */ /* 0x000fc80000011603 */
[----:B------:R-:W-:-:S04]  /*3fe0*/  SHF.L.U32 R2, R2, R3, RZ ;  /* 0x0000000302027219 */ /* 0x000fc800000006ff */
[----:B-1----:R-:W-:-:S04]  /*3ff0*/  LOP3.LUT R0, R0, R2, RZ, 0xc0, !PT ;  /* 0x0000000200007212 */ /* 0x002fc800078ec0ff */
[----:B------:R-:W-:Y:S01]  /*4000*/  ISETP.NE.AND P0, PT, R0, R2, PT ;  /* 0x000000020000720c */ /* 0x000fe20003f05270 */
[----:B------:R-:W-:-:S05]  /*4010*/  IMAD.MOV.U32 R0, RZ, RZ, 0x1 ;  /* 0x00000001ff007424 */ /* 0x000fca00078e00ff */
[----:B------:R-:W-:-:S07]  /*4020*/  SHF.L.U32 R0, R0, R3, RZ ;  /* 0x0000000300007219 */ /* 0x000fce00000006ff */
[----:B------:R-:W-:Y:S05]  /*4030*/  @P0 BRA `(.L_x_65) ;  /* 0x00000000005c0947 */ /* 0x000fea0003800000 */
[----:B------:R-:W1:Y:S02]  /*4040*/  LDS R3, [UR6+0x18] ;  /* 0x00001806ff037984 */ /* 0x000e640008000800 */
[----:B-1----:R-:W-:-:S04]  /*4050*/  LOP3.LUT R3, R3, R0, RZ, 0xc0, !PT ;  /* 0x0000000003037212 */ /* 0x002fc800078ec0ff */
[----:B------:R-:W-:-:S13]  /*4060*/  ISETP.NE.AND P0, PT, R3, R0, PT ;  /* 0x000000000300720c */ /* 0x000fda0003f05270 */
[----:B------:R-:W-:Y:S05]  /*4070*/  @P0 BRA `(.L_x_66) ;  /* 0x0000000000400947 */ /* 0x000fea0003800000 */
[----:B------:R-:W-:Y:S01]  /*4080*/  R2UR UR4, R2 ;  /* 0x00000000020472ca */ /* 0x000fe200000e0000 */
[----:B------:R-:W1:Y:S01]  /*4090*/  S2R R3, SR_LANEID ;  /* 0x0000000000037919 */ /* 0x000e620000000000 */
[----:B------:R-:W-:-:S04]  /*40a0*/  LOP3.LUT R0, RZ, R0, RZ, 0x33, !PT ;  /* 0x00000000ff007212 */ /* 0x000fc800078e33ff */
[----:B------:R-:W2:Y:S07]  /*40b0*/  REDUX UR7, R0 ;  /* 0x00000000000773c4 */ /* 0x000eae0000000000 */
[----:B------:R-:W-:-:S03]  /*40c0*/  ULOP3.LUT UR5, URZ, UR4, URZ, 0x33, !UPT ;  /* 0x00000004ff057292 */ /* 0x000fc6000f8e33ff */
[----:B------:R-:W-:Y:S02]  /*40d0*/  VOTEU.ANY UR4, UPT, PT ;  /* 0x0000000000047886 */ /* 0x000fe400038e0100 */
[----:B------:R-:W-:Y:S01]  /*40e0*/  UFLO.U32 UR4, UR4 ;  /* 0x00000004000472bd */ /* 0x000fe200080e0000 */
[----:B------:R-:W-:-:S04]  /*40f0*/  IMAD.U32 R2, RZ, RZ, UR5 ;  /* 0x00000005ff027e24 */ /* 0x000fc8000f8e00ff */
[----:B------:R-:W3:Y:S02]  /*4100*/  REDUX UR8, R2 ;  /* 0x00000000020873c4 */ /* 0x000ee40000000000 */
[----:B------:R1:W-:Y:S01]  /*4110*/  UTCATOMSWS.AND URZ, UR5 ;  /* 0x0000000500ff79e3 */ /* 0x0003e20008000000 */
[----:B--2---:R-:W-:Y:S01]  /*4120*/  IMAD.U32 R0, RZ, RZ, UR7 ;  /* 0x00000007ff007e24 */ /* 0x004fe2000f8e00ff */
[----:B-1----:R-:W-:Y:S01]  /*4130*/  ISETP.EQ.U32.AND P0, PT, R3, UR4, PT ;  /* 0x0000000403007c0c */ /* 0x002fe2000bf02070 */
[----:B---3--:R-:W-:-:S12]  /*4140*/  IMAD.U32 R2, RZ, RZ, UR8 ;  /* 0x00000008ff027e24 */ /* 0x008fd8000f8e00ff */
[----:B------:R1:W-:Y:S04]  /*4150*/  @P0 ATOMS.AND RZ, [UR6+0x14], R2 ;  /* 0x00001402ffff098c */ /* 0x0003e8000a800006 */
[----:B------:R1:W-:Y:S01]  /*4160*/  @P0 ATOMS.AND RZ, [UR6+0x18], R0 ;  /* 0x00001800ffff098c */ /* 0x0003e2000a800006 */
[----:B------:R-:W-:Y:S05]  /*4170*/  BRA `(.L_x_67) ;  /* 0x0000000000147947 */ /* 0x000fea0003800000 */
.L_x_66:
[----:B------:R-:W-:Y:S02]  /*4180*/  MOV R2, 0x41a0 ;  /* 0x000041a000027802 */ /* 0x000fe40000000f00 */
[----:B----45:R-:W-:Y:S05]  /*4190*/  CALL.REL.NOINC `($__internal_0_$__cuda_sm10x_tcgen05_guardrail_trap_col_being_dealloced_not_returned_by_alloc) ;  /* 0x0000006800387944 */ /* 0x030fea0003c00000 */
[----:B------:R-:W-:Y:S05]  /*41a0*/  BRA `(.L_x_67) ;  /* 0x0000000000087947 */ /* 0x000fea0003800000 */
.L_x_65:
[----:B------:R-:W-:Y:S02]  /*41b0*/  MOV R2, 0x41d0 ;  /* 0x000041d000027802 */ /* 0x000fe40000000f00 */
[----:B----45:R-:W-:Y:S05]  /*41c0*/  CALL.REL.NOINC `($__internal_2_$__cuda_sm10x_tcgen05_guardrail_trap_unallocated_columns_being_dealloced) ;  /* 0x0000006800447944 */ /* 0x030fea0003c00000 */
.L_x_67:
[----:B------:R-:W-:Y:S01]  /*41d0*/  NOP ;  /* 0x0000000000007918 */ /* 0x000fe20000000000 */
[----:B------:R-:W-:Y:S05]  /*41e0*/  EXIT ;  /* 0x000000000000794d */ /* 0x000fea0003800000 */
.L_x_51:
[----:B------:R-:W-:-:S09]  /*41f0*/  UISETP.NE.OR UP0, UPT, UR18, 0x3, !UP3 ;  /* 0x000000031200788c */ /* 0x000fd2000df05670 */
[----:B------:R-:W-:Y:S05]  /*4200*/  BRA.U UP0, `(.L_x_68) ;  /* 0x0000001100e47547 */ /* 0x000fea000b800000 */
[----:B------:R-:W2:Y:S01]  /*4210*/  LDCU.64 UR4, c[0x0][0x988] ;  /* 0x00013100ff0477ac */ /* 0x000ea20008000a00 */
[----:B------:R-:W3:Y:S01]  /*4220*/  S2UR UR10, SR_CgaCtaId ;  /* 0x00000000000a79c3 */ /* 0x000ee20000008800 */
[----:B------:R-:W-:Y:S01]  /*4230*/  R2UR UR46, R77 ;  /* 0x000000004d2e72ca */ /* 0x000fe200000e0000 */
[----:B------:R-:W-:Y:S01]  /*4240*/  HFMA2 R9, -RZ, RZ, 0, 0 ;  /* 0x00000000ff097431 */ /* 0x000fe200000001ff */
[----:B------:R-:W4:Y:S01]  /*4250*/  LDCU UR44, c[0x0][0x370] ;  /* 0x00006e00ff2c77ac */ /* 0x000f220008000800 */
[----:B------:R-:W-:Y:S01]  /*4260*/  R2UR UR45, R78 ;  /* 0x000000004e2d72ca */ /* 0x000fe200000e0000 */
[----:B------:R-:W-:Y:S01]  /*4270*/  IMAD.MOV.U32 R10, RZ, RZ, 0x1 ;  /* 0x00000001ff0a7424 */ /* 0x000fe200078e00ff */
[----:B------:R-:W4:Y:S02]  /*4280*/  LDCU.128 UR28, c[0x0][0xc10] ;  /* 0x00018200ff1c77ac */ /* 0x000f240008000c00 */
[----:B------:R-:W1:Y:S01]  /*4290*/  LDC.64 R12, c[0x0][0x348] ;  /* 0x0000d200ff0c7b82 */ /* 0x000e620000000a00 */
[----:B------:R-:W-:Y:S01]  /*42a0*/  IMAD.MOV.U32 R3, RZ, RZ, 0x2000 ;  /* 0x00002000ff037424 */ /* 0x000fe200078e00ff */
[----:B------:R-:W3:Y:S01]  /*42b0*/  LDCU UR38, c[0x0][0x374] ;  /* 0x00006e80ff2677ac */ /* 0x000ee20008000800 */
[----:B------:R-:W3:Y:S01]  /*42c0*/  LDCU.64 UR26, c[0x0][0x990] ;  /* 0x00013200ff1a77ac */ /* 0x000ee20008000a00 */
[----:B------:R-:W1:Y:S01]  /*42d0*/  LDCU UR17, c[0x0][0xc0c] ;  /* 0x00018180ff1177ac */ /* 0x000e620008000800 */
[----:B--2---:R-:W-:Y:S01]  /*42e0*/  UISETP.NE.U32.AND UP0, UPT, UR4, URZ, UPT ;  /* 0x000000ff0400728c */ /* 0x004fe2000bf05070 */
[----:B------:R-:W2:Y:S01]  /*42f0*/  LDCU.128 UR32, c[0x0][0xa80] ;  /* 0x00015000ff2077ac */ /* 0x000ea20008000c00 */
[----:B------:R-:W2:Y:S01]  /*4300*/  LDCU UR57, c[0x0][0xc20] ;  /* 0x00018400ff3977ac */ /* 0x000ea20008000800 */
[----:B------:R-:W2:Y:S01]  /*4310*/  LDCU UR4, c[0x0][0xc30] ;  /* 0x00018600ff0477ac */ /* 0x000ea20008000800 */
[----:B------:R-:W2:Y:S01]  /*4320*/  LDCU.128 UR40, c[0x0][0xa90] ;  /* 0x00015200ff2877ac */ /* 0x000ea20008000c00 */
[----:B------:R-:W-:Y:S01]  /*4330*/  UMOV UR20, 0x400 ;  /* 0x0000040000147882 */ /* 0x000fe20000000000 */
[----:B----4-:R-:W-:-:S02]  /*4340*/  UIMAD.WIDE.U32 UR6, UR44, UR28, URZ ;  /* 0x0000001c2c0672a5 */ /* 0x010fc4000f8e00ff */
[----:B---3--:R-:W-:Y:S02]  /*4350*/  UIMAD.WIDE.U32 UR8, UR38, UR31, URZ ;  /* 0x0000001f260872a5 */ /* 0x008fe4000f8e00ff */
[----:B------:R-:W-:Y:S02]  /*4360*/  ULEA UR20, UR10, UR20, 0x18 ;  /* 0x000000140a147291 */ /* 0x000fe4000f8ec0ff */
[----:B------:R-:W-:Y:S02]  /*4370*/  UISETP.NE.AND.EX UP5, UPT, UR5, URZ, UPT, UP0 ;  /* 0x000000ff0500728c */ /* 0x000fe4000bfa5300 */
[----:B------:R-:W-:Y:S02]  /*4380*/  UISETP.NE.U32.AND UP6, UPT, UR26, URZ, UPT ;  /* 0x000000ff1a00728c */ /* 0x000fe4000bfc5070 */
[----:B------:R-:W-:Y:S02]  /*4390*/  UIADD3 UR48, UPT, UPT, UR20, 0xd8, URZ ;  /* 0x000000d814307890 */ /* 0x000fe4000fffe0ff */
[----:B------:R-:W-:-:S02]  /*43a0*/  UIADD3 UR47, UPT, UPT, UR20, 0x118, URZ ;  /* 0x00000118142f7890 */ /* 0x000fc4000fffe0ff */
[----:B------:R-:W-:Y:S02]  /*43b0*/  UIADD3 UR37, UPT, UPT, UR20, 0xc0, URZ ;  /* 0x000000c014257890 */ /* 0x000fe4000fffe0ff */
[----:B------:R-:W-:Y:S02]  /*43c0*/  UIADD3 UR36, UPT, UPT, UR20, 0xc8, URZ ;  /* 0x000000c814247890 */ /* 0x000fe4000fffe0ff */
[----:B------:R-:W-:Y:S02]  /*43d0*/  UIADD3 UR25, UPT, UPT, UR20, 0xd0, URZ ;  /* 0x000000d014197890 */ /* 0x000fe4000fffe0ff */
[----:B-1----:R-:W-:Y:S02]  /*43e0*/  UISETP.NE.AND UP0, UPT, UR39, 0x1, UPT ;  /* 0x000000012700788c */ /* 0x002fe4000bf05270 */
[----:B------:R-:W-:Y:S02]  /*43f0*/  UISETP.GE.AND UP2, UPT, UR39, 0x1, UPT ;  /* 0x000000012700788c */ /* 0x000fe4000bf46270 */
[----:B------:R-:W-:Y:S01]  /*4400*/  UISETP.NE.AND UP0, UPT, UR17, 0x1, UPT ;  /* 0x000000011100788c */ /* 0x000fe2000bf05270 */
[----:B------:R-:W-:Y:S01]  /*4410*/  UMOV UR55, UR7 ;  /* 0x0000000700377c82 */ /* 0x000fe20008000000 */
[----:B------:R-:W-:Y:S01]  /*4420*/  UMOV UR54, UR9 ;  /* 0x0000000900367c82 */ /* 0x000fe20008000000 */
[----:B------:R-:W-:-:S02]  /*4430*/  UISETP.NE.AND UP2, UPT, UR30, 0x1, UPT ;  /* 0x000000011e00788c */ /* 0x000fc4000bf45270 */
[----:B--2---:R-:W-:Y:S01]  /*4440*/  UISETP.NE.AND UP0, UPT, UR32, 0x1, UPT ;  /* 0x000000012000788c */ /* 0x004fe2000bf05270 */
[----:B------:R-:W1:Y:S01]  /*4450*/  LDCU UR58, c[0x0][0xaa0] ;  /* 0x00015400ff3a77ac */ /* 0x000e620008000800 */
[----:B------:R-:W-:Y:S01]  /*4460*/  UPLOP3.LUT UP4, UPT, UPT, UPT, UPT, 0x40, 0x4 ;  /* 0x000000000004789c */ /* 0x000fe20003f8e870 */
[----:B------:R-:W2:Y:S01]  /*4470*/  LDCU.64 UR18, c[0x0][0xc28] ;  /* 0x00018500ff1277ac */ /* 0x000ea20008000a00 */
[----:B------:R-:W-:Y:S02]  /*4480*/  UISETP.NE.AND.EX UP6, UPT, UR27, URZ, UPT, UP6 ;  /* 0x000000ff1b00728c */ /* 0x000fe4000bfc5360 */
[----:B------:R-:W-:Y:S02]  /*4490*/  UPRMT UR48, UR10, 0x654, UR48 ;  /* 0x000006540a307896 */ /* 0x000fe40008000030 */
[----:B------:R-:W-:Y:S02]  /*44a0*/  UPRMT UR47, URZ, 0x654, UR47 ;  /* 0x00000654ff2f7896 */ /* 0x000fe4000800002f */
[----:B------:R-:W-:-:S02]  /*44b0*/  UPRMT UR53, UR10, 0x654, UR37 ;  /* 0x000006540a357896 */ /* 0x000fc40008000025 */
[----:B------:R-:W-:Y:S02]  /*44c0*/  UPRMT UR50, UR10, 0x654, UR36 ;  /* 0x000006540a327896 */ /* 0x000fe40008000024 */
[----:B------:R-:W-:Y:S02]  /*44d0*/  UPRMT UR49, UR10, 0x654, UR25 ;  /* 0x000006540a317896 */ /* 0x000fe40008000019 */
[----:B------:R-:W-:Y:S02]  /*44e0*/  USHF.R.U32.HI UR55, URZ, UR29, UR55 ;  /* 0x0000001dff377299 */ /* 0x000fe40008011637 */
[----:B------:R-:W-:Y:S02]  /*44f0*/  USHF.R.U32.HI UR54, URZ, UR57, UR54 ;  /* 0x00000039ff367299 */ /* 0x000fe40008011636 */
[----:B------:R-:W-:Y:S02]  /*4500*/  UISETP.NE.AND UP3, UPT, UR4, 0x1, UPT ;  /* 0x000000010400788c */ /* 0x000fe4000bf65270 */
[----:B------:R-:W-:-:S02]  /*4510*/  UISETP.NE.AND UP2, UPT, UR35, 0x1, UPT ;  /* 0x000000012300788c */ /* 0x000fc4000bf45270 */
[----:B-12---:R-:W-:-:S11]  /*4520*/  UISETP.NE.AND UP0, UPT, UR42, 0x1, UPT ;  /* 0x000000012a00788c */ /* 0x006fd6000bf05270 */
.L_x_79:
[----:B------:R-:W-:Y:S04]  /*4530*/  SHF.L.U32 R2, R9, 0x1f, RZ ;  /* 0x0000001f09027819 */ /* 0x000fe800000006ff */
[----:B-1----:R-:W1:Y:S02]  /*4540*/  SYNCS.PHASECHK.TRANS64.TRYWAIT P0, [UR20+0x110], R2 ;  /* 0x00011002ff0075a7 */ /* 0x002e640008001114 */
[----:B-1----:R-:W-:Y:S05]  /*4550*/  @!P0 BRA `(.L_x_69) ;  /* 0x0000005c00f08947 */ /* 0x002fea0003800000 */
.L_x_172:
[----:B------:R-:W2:Y:S01]  /*4560*/  LDS.128 R4, [UR20+0x150] ;  /* 0x00015014ff047984 */ /* 0x000ea20008000c00 */
[----:B------:R-:W-:Y:S01]  /*4570*/  UISETP.GE.AND UP0, UPT, UR39, 0x1, UPT ;  /* 0x000000012700788c */ /* 0x000fe2000bf06270 */
[----:B------:R-:W-:Y:S01]  /*4580*/  @!PT LDS RZ, [RZ] ;  /* 0x00000000fffff984 */ /* 0x000fe20000000800 */
[----:B------:R-:W-:Y:S01]  /*4590*/  @!PT LDS RZ, [RZ] ;  /* 0x00000000fffff984 */ /* 0x000fe20000000800 */
[----:B------:R-:W-:Y:S01]  /*45a0*/  @!PT LDS RZ, [RZ] ;  /* 0x00000000fffff984 */ /* 0x000fe20000000800 */
[----:B------:R-:W-:Y:S01]  /*45b0*/  @!PT LDS RZ, [RZ] ;  /* 0x00000000fffff984 */ /* 0x000fe20000000800 */
[----:B------:R3:W-:Y:S06]  /*45c0*/  MEMBAR.ALL.CTA ;  /* 0x0000000000007992 */ /* 0x0007ec0000008000 */
[----:B---3--:R-:W3:Y:S02]  /*45d0*/  FENCE.VIEW.ASYNC.S ;  /* 0x00000000000073c6 */ /* 0x008ee40000000000 */
[----:B---3--:R-:W-:Y:S01]  /*45e0*/  SYNCS.ARRIVE.TRANS64.RED.A1T0 RZ, [UR47], RZ ;  /* 0x000000ffffff79a7 */ /* 0x008fe2000810042f */
[----:B--2---:R-:W-:Y:S11]  /*45f0*/  LOP3.LUT P0, RZ, R6, 0x1, RZ, 0xc0, !PT ;  /* 0x0000000106ff7812 */ /* 0x004ff6000780c0ff */
[----:B------:R-:W-:Y:S02]  /*4600*/  @!UPT UIADD3 URZ, UPT, UPT, URZ, URZ, URZ ;  /* 0x000000fffffff290 */ /* 0x000fe4000fffe0ff */
[----:B------:R-:W-:Y:S01]  /*4610*/  VOTEU.ANY UP2, P0 ;  /* 0x0000000000ff7886 */ /* 0x000fe20000040100 */
[----:B------:R-:W-:Y:S11]  /*4620*/  PLOP3.LUT P0, PT, PT, PT, UP2, 0x80, 0x8 ;  /* 0x000000000008781c */ /* 0x000ff60003f0f028 */
[----:B------:R-:W-:Y:S02]  /*4630*/  @!UPT UIADD3 URZ, UPT, UPT, URZ, URZ, URZ ;  /* 0x000000fffffff290 */ /* 0x000fe4000fffe0ff */
[----:B-1----:R-:W-:Y:S02]  /*4640*/  @P0 MOV R2, R4 ;  /* 0x0000000400020202 */ /* 0x002fe40000000f00 */
[----:B------:R-:W-:Y:S02]  /*4650*/  @P0 LOP3.LUT R0, R5, 0xffff, RZ, 0xc0, !PT ;  /* 0x0000ffff05000812 */ /* 0x000fe400078ec0ff */
[----:B------:R-:W-:Y:S02]  /*4660*/  @P0 R2UR UR5, R2 ;  /* 0x00000000020502ca */ /* 0x000fe400000e0000 */
[----:B------:R-:W-:Y:S11]  /*4670*/  @P0 R2UR UR4, R0 ;  /* 0x00000000000402ca */ /* 0x000ff600000e0000 */
[----:B------:R-:W-:Y:S02]  /*4680*/  @UP2 UMOV UR16, UR5 ;  /* 0x0000000500102c82 */ /* 0x000fe40008000000 */
[----:B------:R-:W-:Y:S01]  /*4690*/  @UP2 UMOV UR15, UR4 ;  /* 0x00000004000f2c82 */ /* 0x000fe20008000000 */
[----:B------:R-:W-:Y:S05]  /*46a0*/  BRA.U !UP0, `(.L_x_70) ;  /* 0x0000000108c07547 */ /* 0x000fea000b800000 */
[----:B------:R-:W-:Y:S02]  /*46b0*/  UIMAD.WIDE.U32 UR8, UR15, UR31, URZ ;  /* 0x0000001f0f0872a5 */ /* 0x000fe4000f8e00ff */
[----:B------:R-:W-:Y:S02]  /*46c0*/  UP2UR UR14, UPR, URZ, 0x4 ;  /* 0x00000004ff0e7883 */ /* 0x000fe40008000000 */
[----:B------:R-:W-:Y:S02]  /*46d0*/  UISETP.NE.AND UP2, UPT, UR30, 0x1, UPT ;  /* 0x000000011e00788c */ /* 0x000fe4000bf45270 */
[----:B------:R-:W-:Y:S02]  /*46e0*/  UIMAD.WIDE.U32 UR10, UR16, UR28, URZ ;  /* 0x0000001c100a72a5 */ /* 0x000fe4000f8e00ff */
[----:B------:R-:W-:Y:S02]  /*46f0*/  USEL UR4, UR38, UR54, !UP2 ;  /* 0x0000003626047287 */ /* 0x000fe4000d000000 */
[----:B------:R-:W-:Y:S02]  /*4700*/  UISETP.NE.AND UP0, UPT, UR17, 0x1, UPT ;  /* 0x000000011100788c */ /* 0x000fe4000bf05270 */
[----:B------:R-:W-:Y:S02]  /*4710*/  UP2UR UR21, UPR, URZ, 0x2 ;  /* 0x00000002ff157883 */ /* 0x000fe40008000000 */
[----:B------:R-:W-:Y:S02]  /*4720*/  UISETP.NE.AND UP1, UPT, UR39, 0x1, UPT ;  /* 0x000000012700788c */ /* 0x000fe4000bf25270 */
[----:B------:R-:W-:Y:S02]  /*4730*/  UIMAD.WIDE.U32 UR12, UR4, UR18, URZ ;  /* 0x00000012040c72a5 */ /* 0x000fe4000f8e00ff */
[----:B------:R-:W-:Y:S01]  /*4740*/  USEL UR7, UR44, UR55, !UP0 ;  /* 0x000000372c077287 */ /* 0x000fe2000c000000 */
[----:B------:R-:W-:Y:S02]  /*4750*/  UMOV UR5, UR9 ;  /* 0x0000000900057c82 */ /* 0x000fe40008000000 */
[----:B------:R-:W-:Y:S02]  /*4760*/  USHF.R.U32.HI UR6, URZ, UR57, UR5 ;  /* 0x00000039ff067299 */ /* 0x000fe40008011605 */
[----:B------:R-:W-:Y:S02]  /*4770*/  UIMAD.WIDE.U32 UR22, UR7, UR18, URZ ;  /* 0x00000012071672a5 */ /* 0x000fe4000f8e00ff */
[----:B------:R-:W-:Y:S02]  /*4780*/  USEL UR6, UR15, UR6, !UP2 ;  /* 0x000000060f067287 */ /* 0x000fe4000d000000 */
[----:B------:R-:W-:Y:S01]  /*4790*/  UISETP.NE.AND UP2, UPT, UR14, URZ, UPT ;  /* 0x000000ff0e00728c */ /* 0x000fe2000bf45270 */
[----:B------:R-:W-:Y:S01]  /*47a0*/  UMOV UR5, UR11 ;  /* 0x0000000b00057c82 */ /* 0x000fe20008000000 */
[----:B------:R-:W-:Y:S02]  /*47b0*/  UIMAD.WIDE.U32 UR10, UR6, UR18, URZ ;  /* 0x00000012060a72a5 */ /* 0x000fe4000f8e00ff */
[----:B------:R-:W-:Y:S03]  /*47c0*/  USHF.R.U32.HI UR8, URZ, UR29, UR5 ;  /* 0x0000001dff087299 */ /* 0x000fe60008011605 */
[----:B------:R-:W-:Y:S02]  /*47d0*/  UMOV UR5, UR13 ;  /* 0x0000000d00057c82 */ /* 0x000fe40008000000 */
[----:B------:R-:W-:Y:S03]  /*47e0*/  @UP1 USHF.R.U32.HI UR4, URZ, UR19, UR5 ;  /* 0x00000013ff041299 */ /* 0x000fe60008011605 */
[----:B------:R-:W-:Y:S01]  /*47f0*/  UMOV UR5, UR23 ;  /* 0x0000001700057c82 */ /* 0x000fe20008000000 */
[----:B------:R-:W-:Y:S02]  /*4800*/  UIMAD UR4, UR39, UR4, URZ ;  /* 0x00000004270472a4 */ /* 0x000fe4000f8e02ff */
[----:B------:R-:W-:Y:S02]  /*4810*/  @UP1 USHF.R.U32.HI UR7, URZ, UR19, UR5 ;  /* 0x00000013ff071299 */ /* 0x000fe40008011605 */
[----:B------:R-:W-:Y:S02]  /*4820*/  USEL UR5, UR16, UR8, !UP0 ;  /* 0x0000000810057287 */ /* 0x000fe4000c000000 */
[----:B------:R-:W-:Y:S02]  /*4830*/  UIMAD UR8, UR39, UR7, URZ ;  /* 0x00000007270872a4 */ /* 0x000fe4000f8e02ff */
[----:B------:R-:W-:Y:S03]  /*4840*/  UISETP.GE.AND UP0, UPT, UR6, UR4, UPT ;  /* 0x000000040600728c */ /* 0x000fe6000bf06270 */
[----:B------:R-:W-:Y:S01]  /*4850*/  UMOV UR4, UR11 ;  /* 0x0000000b00047c82 */ /* 0x000fe20008000000 */
[----:B------:R-:W-:Y:S02]  /*4860*/  UISETP.GE.OR UP0, UPT, UR5, UR8, UP0 ;  /* 0x000000080500728c */ /* 0x000fe40008706670 */
[----:B------:R-:W-:Y:S02]  /*4870*/  USHF.R.U32.HI UR4, URZ, UR19, UR4 ;  /* 0x00000013ff047299 */ /* 0x000fe40008011604 */
[----:B------:R-:W-:Y:S02]  /*4880*/  UIMAD.WIDE.U32 UR8, UR5, UR18, URZ ;  /* 0x00000012050872a5 */ /* 0x000fe4000f8e00ff */
[----:B------:R-:W-:Y:S04]  /*4890*/  USEL UR10, UR6, UR4, !UP1 ;  /* 0x00000004060a7287 */ /* 0x000fe8000c800000 */
[----:B------:R-:W-:Y:S01]  /*48a0*/  UIADD3 UR11, UPT, UPT, -UR10, URZ, URZ ;  /* 0x000000ff0a0b7290 */ /* 0x000fe2000fffe1ff */
[----:B------:R-:W-:Y:S02]  /*48b0*/  @!UP0 UMOV UR4, UR9 ;  /* 0x0000000900048c82 */ /* 0x000fe40008000000 */
[----:B------:R-:W-:Y:S02]  /*48c0*/  @!UP0 USHF.R.U32.HI UR4, URZ, UR19, UR4 ;  /* 0x00000013ff048299 */ /* 0x000fe40008011604 */
[----:B------:R-:W-:Y:S02]  /*48d0*/  UIMAD UR8, UR39, UR11, UR6 ;  /* 0x0000000b270872a4 */ /* 0x000fe4000f8e0206 */
[----:B------:R-:W-:Y:S02]  /*48e0*/  @!UP0 USEL UR4, UR5, UR4, !UP1 ;  /* 0x0000000405048287 */ /* 0x000fe4000c800000 */
[----:B------:R-:W-:Y:S02]  /*48f0*/  UISETP.NE.AND UP1, UPT, UR21, URZ, UPT ;  /* 0x000000ff1500728c */ /* 0x000fe4000bf25270 */
[----:B------:R-:W-:Y:S02]  /*4900*/  @!UP0 UIMAD UR8, UR7, UR8, UR4 ;  /* 0x00000008070882a4 */ /* 0x000fe4000f8e0204 */
[----:B------:R-:W-:Y:S02]  /*4910*/  @!UP0 UIADD3 UR9, UPT, UPT, UR10, -UR4, URZ ;  /* 0x800000040a098290 */ /* 0x000fe4000fffe0ff */
[----:B------:R-:W-:Y:S02]  /*4920*/  UIADD3 UR4, UPT, UPT, -UR5, URZ, URZ ;  /* 0x000000ff05047290 */ /* 0x000fe4000fffe1ff */
[----:B------:R-:W-:Y:S02]  /*4930*/  UIADD3 UR7, UPT, UPT, -UR6, URZ, URZ ;  /* 0x000000ff06077290 */ /* 0x000fe4000fffe1ff */
[----:B------:R-:W-:Y:S02]  /*4940*/  @!UP0 UIMAD UR6, UR9, UR39, UR5 ;  /* 0x00000027090682a4 */ /* 0x000fe4000f8e0205 */
[----:B------:R-:W-:Y:S02]  /*4950*/  UIMAD UR16, UR17, UR4, UR16 ;  /* 0x00000004111072a4 */ /* 0x000fe4000f8e0210 */
[----:B------:R-:W-:Y:S01]  /*4960*/  UIMAD UR15, UR30, UR7, UR15 ;  /* 0x000000071e0f72a4 */ /* 0x000fe2000f8e020f */
[----:B------:R-:W-:Y:S02]  /*4970*/  @!UP0 UMOV UR5, UR8 ;  /* 0x0000000800058c82 */ /* 0x000fe40008000000 */
[----:B------:R-:W-:Y:S02]  /*4980*/  UIMAD UR16, UR5, UR17, UR16 ;  /* 0x00000011051072a4 */ /* 0x000fe4000f8e0210 */
[----:B------:R-:W-:Y:S11]  /*4990*/  UIMAD UR15, UR6, UR30, UR15 ;  /* 0x0000001e060f72a4 */ /* 0x000ff6000f8e020f */
[----:B------:R-:W-:Y:S01]  /*49a0*/  @!UPT UIADD3 URZ, UPT, UPT, URZ, URZ, URZ ;  /* 0x000000fffffff290 */ /* 0x000fe2000fffe0ff */
.L_x_70:
[----:B------:R-:W1:Y:S01]  /*49b0*/  @!UP3 LDCU.128 UR8, c[0x0][0xc10] ;  /* 0x00018200ff08b7ac */ /* 0x000e620008000c00 */
[----:B------:R-:W-:Y:S02]  /*49c0*/  ISETP.NE.U32.AND P1, PT, RZ, UR26, PT ;  /* 0x0000001aff007c0c */ /* 0x000fe4000bf25070 */
[----:B------:R-:W-:Y:S02]  /*49d0*/  SHF.L.U32 R8, R10, 0x1f, RZ ;  /* 0x0000001f0a087819 */ /* 0x000fe400000006ff */
[----:B------:R-:W-:Y:S01]  /*49e0*/  ISETP.NE.AND.EX P1, PT, RZ, UR27, PT, P1 ;  /* 0x0000001bff007c0c */ /* 0x000fe2000bf25310 */
[----:B------:R-:W2:Y:S01]  /*49f0*/  @!UP3 LDCU UR5, c[0x0][0xc0c] ;  /* 0x00018180ff05b7ac */ /* 0x000ea20008000800 */
[----:B-1----:R-:W-:Y:S07]  /*4a00*/  UIMAD.WIDE.U32 UR6, UR16, UR8, URZ ;  /* 0x00000008100672a5 */ /* 0x002fee000f8e00ff */
[----:B------:R-:W-:Y:S01]  /*4a10*/  @!UP3 UMOV UR4, UR7 ;  /* 0x000000070004bc82 */ /* 0x000fe20008000000 */
[----:B--2---:R-:W-:Y:S02]  /*4a20*/  @!UP3 UISETP.NE.AND UP0, UPT, UR5, 0x1, UPT ;  /* 0x000000010500b88c */ /* 0x004fe4000bf05270 */
[----:B------:R-:W-:Y:S02]  /*4a30*/  @!UP3 USHF.R.U32.HI UR4, URZ, UR9, UR4 ;  /* 0x00000009ff04b299 */ /* 0x000fe40008011604 */
[----:B------:R-:W-:Y:S02]  /*4a40*/  UIMAD.WIDE.U32 UR6, UR15, UR11, URZ ;  /* 0x0000000b0f0672a5 */ /* 0x000fe4000f8e00ff */
[----:B------:R-:W-:Y:S02]  /*4a50*/  @!UP3 USEL UR8, UR16, UR4, !UP0 ;  /* 0x000000041008b287 */ /* 0x000fe4000c000000 */
[----:B------:R-:W-:Y:S03]  /*4a60*/  @!UP3 UISETP.NE.AND UP0, UPT, UR10, 0x1, UPT ;  /* 0x000000010a00b88c */ /* 0x000fe6000bf05270 */
[----:B------:R-:W-:Y:S01]  /*4a70*/  @!UP3 UMOV UR6, UR7 ;  /* 0x000000070006bc82 */ /* 0x000fe20008000000 */
[----:B------:R-:W-:Y:S01]  /*4a80*/  USHF.L.U32 UR7, UR24, 0x7, URZ ;  /* 0x0000000718077899 */ /* 0x000fe200080006ff */
[----:B------:R-:W1:Y:S02]  /*4a90*/  @!UP3 LDCU UR4, c[0x0][0xc20] ;  /* 0x00018400ff04b7ac */ /* 0x000e640008000800 */
[----:B-1----:R-:W-:Y:S04]  /*4aa0*/  @!UP3 USHF.R.U32.HI UR6, URZ, UR4, UR6 ;  /* 0x00000004ff06b299 */ /* 0x002fe80008011606 */
[----:B------:R-:W-:Y:S04]  /*4ab0*/  @!UP3 USEL UR6, UR15, UR6, !UP0 ;  /* 0x000000060f06b287 */ /* 0x000fe8000c000000 */
[----:B------:R-:W-:Y:S02]  /*4ac0*/  @!UP3 UIADD3 UR4, UPT, UPT, -UR8, UR6, URZ ;  /* 0x000000060804b290 */ /* 0x000fe4000fffe1ff */
[----:B------:R-:W-:Y:S02]  /*4ad0*/  @!UP3 UIADD3 UR6, UPT, UPT, UR8, -UR6, URZ ;  /* 0x800000060806b290 */ /* 0x000fe4000fffe0ff */
[----:B------:R-:W-:Y:S02]  /*4ae0*/  @!UP3 UIMAD UR16, UR4, UR5, UR16 ;  /* 0x000000050410b2a4 */ /* 0x000fe4000f8e0210 */
[----:B------:R-:W-:Y:S01]  /*4af0*/  @!UP3 UIMAD UR15, UR6, UR10, UR15 ;  /* 0x0000000a060fb2a4 */ /* 0x000fe2000f8e020f */
[----:B------:R-:W-:Y:S11]  /*4b00*/  BRA.U UP4, `(.L_x_71) ;  /* 0x0000000104107547 */ /* 0x000ff6000b800000 */
[----:B------:R-:W-:Y:S04]  /*4b10*/  MOV R2, UR56 ;  /* 0x0000003800027c02 */ /* 0x000fe80008000f00 */
[----:B------:R-:W-:Y:S04]  /*4b20*/  SHF.L.U32 R2, R2, 0x1f, RZ ;  /* 0x0000001f02027819 */ /* 0x000fe800000006ff */
[----:B------:R-:W1:Y:S02]  /*4b30*/  SYNCS.PHASECHK.TRANS64.TRYWAIT P2, [UR20+0x108], R2 ;  /* 0x00010802ff0075a7 */ /* 0x000e640008041114 */
[----:B-1----:R-:W-:Y:S05]  /*4b40*/  @!P2 BRA `(.L_x_72) ;  /* 0x00000058008ca947 */ /* 0x002fea0003800000 */
.L_x_71:
[----:B------:R-:W-:Y:S05]  /*4b50*/  BRA.U !UP6, `(.L_x_73) ;  /* 0x000000010e387547 */ /* 0x000fea000b800000 */
[----:B------:R-:W-:Y:S01]  /*4b60*/  UPLOP3.LUT UP1, UPT, UPT, UPT, UP5, 0x80, 0x8 ;  /* 0x000000000008789c */ /* 0x000fe20003f2f050 */
[----:B-1----:R-:W-:Y:S01]  /*4b70*/  HFMA2 R0, -RZ, RZ, 0, 5.9604644775390625e-08 ;  /* 0x00000001ff007431 */ /* 0x002fe200000001ff */
[----:B------:R-:W1:Y:S01]  /*4b80*/  LDCU.64 UR8, c[0x0][0x358] ;  /* 0x00006b00ff0877ac */ /* 0x000e620008000a00 */
[----:B------:R-:W-:Y:S03]  /*4b90*/  IMAD.MOV.U32 R85, RZ, RZ, 0x1 ;  /* 0x00000001ff557424 */ /* 0x000fe600078e00ff */
[----:B------:R-:W-:Y:S05]  /*4ba0*/  PLOP3.LUT P2, PT, PT, PT, UP1, 0x80, 0x8 ;  /* 0x000000000008781c */ /* 0x000fea0003f4f018 */
[----:B------:R-:W2:Y:S01]  /*4bb0*/  @UP1 LDCU.64 UR4, c[0x0][0x988] ;  /* 0x00013100ff0417ac */ /* 0x000ea20008000a00 */
[----:B------:R-:W-:Y:S07]  /*4bc0*/  @UP1 UIMAD UR6, UR52, UR26, URZ ;  /* 0x0000001a340612a4 */ /* 0x000fee000f8e02ff */
[----:B------:R-:W-:Y:S01]  /*4bd0*/  @!P2 PRMT R85, R0, 0x7610, R85 ;  /* 0x000076100055a816 */ /* 0x000fe20000000055 */
[----:B--2---:R-:W-:Y:S06]  /*4be0*/  @UP1 UIMAD.WIDE UR4, UR6, 0x4, UR4 ;  /* 0x00000004060418a5 */ /* 0x004fec000f8e0204 */
[----:B------:R-:W-:Y:S01]  /*4bf0*/  IMAD.U32 R14, RZ, RZ, UR4 ;  /* 0x00000004ff0e7e24 */ /* 0x000fe2000f8e00ff */
[----:B------:R-:W-:Y:S04]  /*4c00*/  MOV R15, UR5 ;  /* 0x00000005000f7c02 */ /* 0x000fe80008000f00 */
[----:B------:R-:W2:Y:S01]  /*4c10*/  @!UP1 LDCU UR4, c[0x0][0x980] ;  /* 0x00013000ff0497ac */ /* 0x000ea20008000800 */
[----:B-1---5:R3:W5:Y:S02]  /*4c20*/  @P2 LDG.E R41, desc[UR8][R14.64] ;  /* 0x000000080e292981 */ /* 0x022764000c1e1900 */
[----:B--23--:R-:W-:Y:S07]  /*4c30*/  @!P2 IMAD.U32 R41, RZ, RZ, UR4 ;  /* 0x00000004ff29ae24 */ /* 0x00cfee000f8e00ff */
.L_x_73:
[----:B-----5:R-:W-:Y:S01]  /*4c40*/  @!P1 FSETP.EQ.AND P3, PT, R41, RZ, PT ;  /* 0x000000ff2900920b */ /* 0x020fe20003f62000 */
[----:B------:R-:W-:Y:S01]  /*4c50*/  @!UPT UIADD3 URZ, UPT, UPT, URZ, URZ, URZ ;  /* 0x000000fffffff290 */ /* 0x000fe2000fffe0ff */
[----:B------:R-:W-:Y:S11]  /*4c60*/  @!P1 BRA `(.L_x_74) ;  /* 0x0000000000149947 */ /* 0x000ff60003800000 */
[----:B------:R-:W-:Y:S02]  /*4c70*/  LOP3.LUT P1, RZ, R85, 0xff, RZ, 0xc0, !PT ;  /* 0x000000ff55ff7812 */ /* 0x000fe4000782c0ff */
[----:B------:R-:W-:Y:S04]  /*4c80*/  PLOP3.LUT P3, PT, PT, PT, UP1, 0x80, 0x8 ;  /* 0x000000000008781c */ /* 0x000fe80003f6f018 */
[----:B------:R-:W-:Y:S07]  /*4c90*/  PLOP3.LUT P3, PT, P3, PT, PT, 0x8, 0x80 ;  /* 0x000000000080781c */ /* 0x000fee0001f6e170 */
[----:B------:R-:W-:Y:S11]  /*4ca0*/  @P1 FSETP.EQ.AND P3, PT, R41, RZ, PT ;  /* 0x000000ff2900120b */ /* 0x000ff60003f62000 */
[----:B------:R-:W-:Y:S02]  /*4cb0*/  @!UPT UIADD3 URZ, UPT, UPT, URZ, URZ, URZ ;  /* 0x000000fffffff290 */ /* 0x000fe4000fffe0ff */
.L_x_74:
[----:B------:R-:W-:Y:S01]  /*4cc0*/  USHF.L.U32 UR11, UR51, 0x7, URZ ;  /* 0x00000007330b7899 */ /* 0x000fe200080006ff */
[----:B------:R-:W2:Y:S01]  /*4cd0*/  SYNCS.PHASECHK.TRANS64.TRYWAIT P1, [UR20+0xe0], R8 ;  /* 0x0000e008ff0075a7 */ /* 0x000ea20008021114 */
[----:B------:R-:W-:Y:S02]  /*4ce0*/  UISETP.NE.AND UP0, UPT, UR32, 0x1, UPT ;  /* 0x000000012000788c */ /* 0x000fe4000bf05270 */
[----:B------:R-:W-:Y:S01]  /*4cf0*/  UIMAD.WIDE.U32 UR4, UR11, UR33, URZ ;  /* 0x000000210b0472a5 */ /* 0x000fe2000f8e00ff */
[----:B------:R-:W-:Y:S04]  /*4d00*/  ELECT P2, URZ, PT ;  /* 0x0000000000ff782f */ /* 0x000fe80003840000 */
[----:B------:R-:W-:Y:S02]  /*4d10*/  PLOP3.LUT P2, PT, P3, P2, PT, 0xf2, 0x2f ;  /* 0x00000000002f781c */ /* 0x000fe40001f45e72 */
[----:B------:R-:W-:Y:S02]  /*4d20*/  UMOV UR4, UR5 ;  /* 0x0000000500047c82 */ /* 0x000fe40008000000 */
[----:B------:R-:W-:Y:S04]  /*4d30*/  USHF.R.U32.HI UR4, URZ, UR34, UR4 ;  /* 0x00000022ff047299 */ /* 0x000fe80008011604 */
[----:B------:R-:W-:Y:S02]  /*4d40*/  USEL UR12, UR11, UR4, !UP0 ;  /* 0x000000040b0c7287 */ /* 0x000fe4000c000000 */
[----:B------:R-:W-:Y:S02]  /*4d50*/  UISETP.NE.AND UP0, UPT, UR35, 0x1, UPT ;  /* 0x000000012300788c */ /* 0x000fe4000bf05270 */
[----:B------:R-:W-:Y:S02]  /*4d60*/  UIMAD.WIDE.U32 UR4, UR12, UR40, URZ ;  /* 0x000000280c0472a5 */ /* 0x000fe4000f8e00ff */
[----:B------:R-:W-:Y:S01]  /*4d70*/  UIADD3 UR6, UPT, UPT, -UR12, URZ, URZ ;  /* 0x000000ff0c067290 */ /* 0x000fe2000fffe1ff */
[----:B-1----:R-:W-:Y:S03]  /*4d80*/  @!P2 IMAD.MOV.U32 R0, RZ, 0x20, RZ ;  /* 0x00000020ff00a824 */ /* 0x002fe600078e00ff */
[----:B------:R-:W-:Y:S01]  /*4d90*/  UIMAD UR11, UR32, UR6, UR11 ;  /* 0x00000006200b72a4 */ /* 0x000fe2000f8e020b */
[----:B------:R-:W-:Y:S01]  /*4da0*/  @!P2 IMAD.MOV.U32 R0, RZ, 0x400, R0 ;  /* 0x00000400ff00a824 */ /* 0x000fe200078e0000 */
[----:B------:R-:W-:Y:S02]  /*4db0*/  UMOV UR4, UR5 ;  /* 0x0000000500047c82 */ /* 0x000fe40008000000 */
[----:B------:R-:W-:Y:S04]  /*4dc0*/  USHF.R.U32.HI UR4, URZ, UR41, UR4 ;  /* 0x00000029ff047299 */ /* 0x000fe80008011604 */
[----:B------:R-:W-:Y:S02]  /*4dd0*/  USEL UR13, UR12, UR4, !UP0 ;  /* 0x000000040c0d7287 */ /* 0x000fe4000c000000 */
[----:B------:R-:W-:Y:S02]  /*4de0*/  UISETP.NE.AND UP0, UPT, UR42, 0x1, UPT ;  /* 0x000000012a00788c */ /* 0x000fe4000bf05270 */
[----:B------:R-:W-:Y:S07]  /*4df0*/  UIMAD.WIDE.U32 UR4, UR13, UR43, URZ ;  /* 0x0000002b0d0472a5 */ /* 0x000fee000f8e00ff */
[----:B------:R-:W-:Y:S02]  /*4e00*/  UMOV UR4, UR5 ;  /* 0x0000000500047c82 */ /* 0x000fe40008000000 */
[----:B------:R-:W-:Y:S04]  /*4e10*/  USHF.R.U32.HI UR4, URZ, UR58, UR4 ;  /* 0x0000003aff047299 */ /* 0x000fe80008011604 */
[----:B------:R-:W-:Y:S02]  /*4e20*/  USEL UR14, UR13, UR4, !UP0 ;  /* 0x000000040d0e7287 */ /* 0x000fe4000c000000 */
[----:B------:R-:W-:Y:S02]  /*4e30*/  UIADD3 UR4, UPT, UPT, -UR13, URZ, URZ ;  /* 0x000000ff0d047290 */ /* 0x000fe4000fffe1ff */
[----:B------:R-:W-:Y:S02]  /*4e40*/  UIADD3 UR5, UPT, UPT, -UR14, URZ, URZ ;  /* 0x000000ff0e057290 */ /* 0x000fe4000fffe1ff */
[----:B------:R-:W-:Y:S02]  /*4e50*/  UIMAD UR12, UR35, UR4, UR12 ;  /* 0x00000004230c72a4 */ /* 0x000fe4000f8e020c */
[----:B------:R-:W-:Y:S01]  /*4e60*/  UIMAD UR13, UR42, UR5, UR13 ;  /* 0x000000052a0d72a4 */ /* 0x000fe2000f8e020d */
[----:B--2---:R-:W-:Y:S11]  /*4e70*/  @!P1 BRA `(.L_x_75) ;  /* 0x0000005400d89947 */ /* 0x004ff60003800000 */
.L_x_175:
[----:B------:R-:W-:Y:S01]  /*4e80*/  @!P2 R2UR UR4, R0 ;  /* 0x000000000004a2ca */ /* 0x000fe200000e0000 */
[----:B------:R-:W-:Y:S01]  /*4e90*/  VOTEU.ALL UP0, P2 ;  /* 0x0000000000ff7886 */ /* 0x000fe20001000000 */
[----:B-1----:R-:W-:Y:S04]  /*4ea0*/  @!P2 IADD3 R2, P1, PT, R12, 0x680, RZ ;  /* 0x000006800c02a810 */ /* 0x002fe80007f3e0ff */
[----:B------:R-:W-:Y:S01]  /*4eb0*/  @!P2 R2UR UR5, R2 ;  /* 0x000000000205a2ca */ /* 0x000fe200000e0000 */
[----:B------:R-:W-:Y:S01]  /*4ec0*/  @!P2 IMAD.X R0, RZ, RZ, R13, P1 ;  /* 0x000000ffff00a224 */ /* 0x000fe200008e060d */
[----:B------:R-:W-:Y:S05]  /*4ed0*/  @!UP0 UIADD3 UR8, UPT, UPT, UR20, 0x200, URZ ;  /* 0x0000020014088890 */ /* 0x000fea000fffe0ff */
[----:B------:R-:W-:Y:S01]  /*4ee0*/  @!UP0 UPRMT UR6, UR4, 0x5410, URZ ;  /* 0x0000541004068896 */ /* 0x000fe200080000ff */
[----:B------:R-:W-:Y:S01]  /*4ef0*/  @!P2 R2UR UR4, R0 ;  /* 0x000000000004a2ca */ /* 0x000fe200000e0000 */
[----:B------:R-:W-:Y:S01]  /*4f00*/  VOTEU.ALL UP0, P2 ;  /* 0x0000000000ff7886 */ /* 0x000fe20001000000 */
[----:B------:R-:W-:Y:S03]  /*4f10*/  @!P2 IMAD.MOV.U32 R0, RZ, RZ, 0x2000 ;  /* 0x00002000ff00a424 */ /* 0x000fe600078e00ff */
[----:B------:R-:W-:Y:S01]  /*4f20*/  IMAD.U32 R14, RZ, RZ, UR5 ;  /* 0x00000005ff0e7e24 */ /* 0x000fe2000f8e00ff */
[----:B------:R-:W-:Y:S01]  /*4f30*/  @!UP0 UMOV UR9, UR37 ;  /* 0x0000002500098c82 */ /* 0x000fe20008000000 */
[----:B------:R-:W-:Y:S06]  /*4f40*/  @!UP0 UMOV UR10, UR7 ;  /* 0x00000007000a8c82 */ /* 0x000fec0008000000 */
[----:B------:R-:W-:Y:S01]  /*4f50*/  IMAD.U32 R15, RZ, RZ, UR4 ;  /* 0x00000004ff0f7e24 */ /* 0x000fe2000f8e00ff */
[----:B------:R-:W-:Y:S04]  /*4f60*/  @!P2 R2UR UR4, R14 ;  /* 0x000000000e04a2ca */ /* 0x000fe800000e0000 */
[----:B------:R-:W-:Y:S11]  /*4f70*/  @!P2 R2UR UR5, R15 ;  /* 0x000000000f05a2ca */ /* 0x000ff600000e0000 */
[----:B------:R-:W-:Y:S02]  /*4f80*/  @!UPT UIADD3 URZ, UPT, UPT, URZ, URZ, URZ ;  /* 0x000000fffffff290 */ /* 0x000fe4000fffe0ff */
[----:B------:R1:W-:Y:S01]  /*4f90*/  @!UP0 UTMALDG.5D.IM2COL [UR8], [UR4], UR6 ;  /* 0x00000008040083b4 */ /* 0x0003e20008060006 */
[----:B------:R2:W-:Y:S01]  /*4fa0*/  @!P2 SYNCS.ARRIVE.TRANS64.RED.A0TR RZ, [UR20+0xc0], R0 ;  /* 0x0000c000ffffa9a7 */ /* 0x0005e20008300414 */
[----:B------:R-:W-:Y:S01]  /*4fb0*/  SYNCS.ARRIVE.TRANS64.RED.A1T0 RZ, [UR53], RZ ;  /* 0x000000ffffff79a7 */ /* 0x000fe20008100435 */
[----:B--2---:R-:W-:Y:S01]  /*4fc0*/  @!P2 IMAD.MOV.U32 R0, RZ, 0x20, RZ ;  /* 0x00000020ff00a824 */ /* 0x004fe200078e00ff */
[----:B------:R-:W2:Y:S03]  /*4fd0*/  SYNCS.PHASECHK.TRANS64.TRYWAIT P1, [UR20+0xe8], R8 ;  /* 0x0000e808ff0075a7 */ /* 0x000ea60008021114 */
[----:B------:R-:W-:Y:S01]  /*4fe0*/  @!P2 IMAD.MOV.U32 R0, RZ, 0x400, R0 ;  /* 0x00000400ff00a824 */ /* 0x000fe200078e0000 */
[----:B-12---:R-:W-:Y:S06]  /*4ff0*/  @!P1 BRA `(.L_x_76) ;  /* 0x0000005400909947 */ /* 0x006fec0003800000 */
.L_x_177:
[----:B------:R-:W-:Y:S01]  /*5000*/  @!P2 R2UR UR4, R0 ;  /* 0x000000000004a2ca */ /* 0x000fe200000e0000 */
[----:B------:R-:W-:Y:S01]  /*5010*/  VOTEU.ALL UP0, P2 ;  /* 0x0000000000ff7886 */ /* 0x000fe20001000000 */
[----:B-1----:R-:W-:Y:S04]  /*5020*/  @!P2 IADD3 R2, P1, PT, R12, 0x680, RZ ;  /* 0x000006800c02a810 */ /* 0x002fe80007f3e0ff */
[----:B------:R-:W-:Y:S01]  /*5030*/  @!P2 R2UR UR5, R2 ;  /* 0x000000000205a2ca */ /* 0x000fe200000e0000 */
[----:B------:R-:W-:Y:S01]  /*5040*/  @!P2 IMAD.X R0, RZ, RZ, R13, P1 ;  /* 0x000000ffff00a224 */ /* 0x000fe200008e060d */
[----:B------:R-:W-:Y:S02]  /*5050*/  @!UP0 UIADD3 UR10, UPT, UPT, UR7, 0x20, URZ ;  /* 0x00000020070a8890 */ /* 0x000fe4000fffe0ff */
[----:B------:R-:W-:Y:S03]  /*5060*/  @!UP0 UIADD3 UR8, UPT, UPT, UR20, 0x2200, URZ ;  /* 0x0000220014088890 */ /* 0x000fe6000fffe0ff */
[----:B------:R-:W-:Y:S01]  /*5070*/  @!UP0 UPRMT UR6, UR4, 0x5410, URZ ;  /* 0x0000541004068896 */ /* 0x000fe200080000ff */
[----:B------:R-:W-:Y:S01]  /*5080*/  @!P2 R2UR UR4, R0 ;  /* 0x000000000004a2ca */ /* 0x000fe200000e0000 */
[----:B------:R-:W-:Y:S01]  /*5090*/  VOTEU.ALL UP0, P2 ;  /* 0x0000000000ff7886 */ /* 0x000fe20001000000 */
[----:B------:R-:W-:Y:S03]  /*50a0*/  @!P2 IMAD.MOV.U32 R0, RZ, RZ, 0x2000 ;  /* 0x00002000ff00a424 */ /* 0x000fe600078e00ff */
[----:B------:R-:W-:Y:S01]  /*50b0*/  IMAD.U32 R14, RZ, RZ, UR5 ;  /* 0x00000005ff0e7e24 */ /* 0x000fe2000f8e00ff */
[----:B------:R-:W-:Y:S07]  /*50c0*/  @!UP0 UMOV UR9, UR36 ;  /* 0x0000002400098c82 */ /* 0x000fee0008000000 */
        /* <DEDUP_REMOVED lines=11> */
.L_x_179:
[----:B------:R-:W-:Y:S01]  /*5180*/  @!P2 R2UR UR4, R0 ;  /* 0x000000000004a2ca */ /* 0x000fe200000e0000 */
[----:B------:R-:W-:Y:S01]  /*5190*/  VOTEU.ALL UP0, P2 ;  /* 0x0000000000ff7886 */ /* 0x000fe20001000000 */
[----:B-1----:R-:W-:Y:S02]  /*51a0*/  @!P2 IADD3 R2, P1, PT, R12, 0x680, RZ ;  /* 0x000006800c02a810 */ /* 0x002fe40007f3e0ff */
[----:B------:R-:W-:Y:S02]  /*51b0*/  @P0 SHF.R.U32.HI R4, RZ, 0x10, R5 ;  /* 0x00000010ff040819 */ /* 0x000fe40000011605 */
[----:B------:R-:W-:Y:S01]  /*51c0*/  @!P2 R2UR UR5, R2 ;  /* 0x000000000205a2ca */ /* 0x000fe200000e0000 */
[----:B------:R-:W-:Y:S01]  /*51d0*/  @!P2 IMAD.X R0, RZ, RZ, R13, P1 ;  /* 0x000000ffff00a224 */ /* 0x000fe200008e060d */
[----:B------:R-:W-:Y:S01]  /*51e0*/  @!UP0 UIADD3 UR10, UPT, UPT, UR7, 0x40, URZ ;  /* 0x00000040070a8890 */ /* 0x000fe2000fffe0ff */
[----:B------:R-:W-:Y:S01]  /*51f0*/  @P0 R2UR UR52, R4 ;  /* 0x00000000043402ca */ /* 0x000fe200000e0000 */
        /* <DEDUP_REMOVED lines=14> */
[----:B------:R-:W2:Y:S02]  /*52e0*/  SYNCS.PHASECHK.TRANS64.TRYWAIT P1, [UR20+0xf8], R8 ;  /* 0x0000f808ff0075a7 */ /* 0x000ea40008021114 */
[----:B-12---:R-:W-:Y:S05]  /*52f0*/  @!P1 BRA `(.L_x_78) ;  /* 0x0000005400009947 */ /* 0x006fea0003800000 */
.L_x_181:
[----:B-1----:R-:W-:Y:S01]  /*5300*/  @!P2 IMAD.MOV.U32 R0, RZ, 0x20, RZ ;  /* 0x00000020ff00a824 */ /* 0x002fe200078e00ff */
[----:B------:R-:W-:Y:S01]  /*5310*/  @!P2 IADD3 R2, P0, PT, R12, 0x680, RZ ;  /* 0x000006800c02a810 */ /* 0x000fe20007f1e0ff */
[----:B------:R-:W-:Y:S01]  /*5320*/  VOTEU.ALL UP0, P2 ;  /* 0x0000000000ff7886 */ /* 0x000fe20001000000 */
[----:B------:R-:W-:Y:S01]  /*5330*/  LOP3.LUT R10, R10, 0x1, RZ, 0x3c, !PT ;  /* 0x000000010a0a7812 */ /* 0x000fe200078e3cff */
[----:B------:R-:W-:Y:S01]  /*5340*/  @!P2 IMAD.MOV.U32 R0, RZ, 0x400, R0 ;  /* 0x00000400ff00a824 */ /* 0x000fe200078e0000 */
[----:B------:R-:W-:Y:S01]  /*5350*/  @!P2 R2UR UR5, R2 ;  /* 0x000000000205a2ca */ /* 0x000fe200000e0000 */
[----:B------:R-:W-:Y:S01]  /*5360*/  UIADD3 UR24, UPT, UPT, UR15, UR46, URZ ;  /* 0x0000002e0f187290 */ /* 0x000fe2000fffe0ff */
[----:B------:R-:W-:Y:S01]  /*5370*/  LOP3.LUT R9, R9, 0x1, RZ, 0x3c, !PT ;  /* 0x0000000109097812 */ /* 0x000fe200078e3cff */
[----:B------:R-:W-:Y:S01]  /*5380*/  @!UP0 UIADD3 UR8, UPT, UPT, UR20, 0x6200, URZ ;  /* 0x0000620014088890 */ /* 0x000fe2000fffe0ff */
[----:B------:R-:W-:Y:S01]  /*5390*/  @!P2 R2UR UR4, R0 ;  /* 0x000000000004a2ca */ /* 0x000fe200000e0000 */
[----:B------:R-:W-:Y:S01]  /*53a0*/  @!P2 IMAD.X R0, RZ, RZ, R13, P0 ;  /* 0x000000ffff00a224 */ /* 0x000fe200000e060d */
[----:B------:R-:W-:Y:S02]  /*53b0*/  @!UP0 UIADD3 UR10, UPT, UPT, UR7, 0x60, URZ ;  /* 0x00000060070a8890 */ /* 0x000fe4000fffe0ff */
[----:B------:R-:W-:Y:S02]  /*53c0*/  @!UP0 UIADD3 UR9, UPT, UPT, UR20, 0xd8, URZ ;  /* 0x000000d814098890 */ /* 0x000fe4000fffe0ff */
[----:B------:R-:W-:Y:S02]  /*53d0*/  UIADD3 UR51, UPT, UPT, UR16, UR45, URZ ;  /* 0x0000002d10337290 */ /* 0x000fe4000fffe0ff */
[----:B------:R-:W-:Y:S01]  /*53e0*/  UPLOP3.LUT UP4, UPT, UPT, UPT, UPT, 0x80, 0x8 ;  /* 0x000000000008789c */ /* 0x000fe20003f8f070 */
[----:B------:R-:W-:Y:S04]  /*53f0*/  IMAD.U32 R4, RZ, RZ, UR5 ;  /* 0x00000005ff047e24 */ /* 0x000fe8000f8e00ff */
[----:B------:R-:W-:Y:S01]  /*5400*/  @!UP0 UPRMT UR6, UR4, 0x5410, URZ ;  /* 0x0000541004068896 */ /* 0x000fe200080000ff */
[----:B------:R-:W-:Y:S01]  /*5410*/  @!P2 R2UR UR4, R0 ;  /* 0x000000000004a2ca */ /* 0x000fe200000e0000 */
[----:B------:R-:W-:Y:S11]  /*5420*/  VOTEU.ALL UP0, P2 ;  /* 0x0000000000ff7886 */ /* 0x000ff60001000000 */
[----:B------:R-:W-:Y:S01]  /*5430*/  @!UPT UIADD3 URZ, UPT, UPT, URZ, URZ, URZ ;  /* 0x000000fffffff290 */ /* 0x000fe2000fffe0ff */
[----:B------:R-:W-:Y:S01]  /*5440*/  IMAD.U32 R5, RZ, RZ, UR4 ;  /* 0x00000004ff057e24 */ /* 0x000fe2000f8e00ff */
[----:B------:R-:W-:Y:S04]  /*5450*/  @!P2 R2UR UR4, R4 ;  /* 0x000000000404a2ca */ /* 0x000fe800000e0000 */
[----:B------:R-:W-:Y:S11]  /*5460*/  @!P2 R2UR UR5, R5 ;  /* 0x000000000505a2ca */ /* 0x000ff600000e0000 */
[----:B------:R-:W-:Y:S02]  /*5470*/  @!UPT UIADD3 URZ, UPT, UPT, URZ, URZ, URZ ;  /* 0x000000fffffff290 */ /* 0x000fe4000fffe0ff */
[----:B------:R1:W-:Y:S01]  /*5480*/  @!UP0 UTMALDG.5D.IM2COL [UR8], [UR4], UR6 ;  /* 0x00000008040083b4 */ /* 0x0003e20008060006 */
[----:B------:R1:W-:Y:S01]  /*5490*/  @!P2 SYNCS.ARRIVE.TRANS64.RED.A0TR RZ, [UR20+0xd8], R3 ;  /* 0x0000d803ffffa9a7 */ /* 0x0003e20008300414 */
[----:B------:R-:W-:Y:S01]  /*54a0*/  SYNCS.ARRIVE.TRANS64.RED.A1T0 RZ, [UR48], RZ ;  /* 0x000000ffffff79a7 */ /* 0x000fe20008100430 */
[----:B------:R-:W-:Y:S05]  /*54b0*/  BRA.U UP2, `(.L_x_79) ;  /* 0xfffffff1021c7547 */ /* 0x000fea000b83ffff */
[----:B------:R-:W-:-:S04]  /*54c0*/  SHF.L.U32 R2, R10, 0x1f, RZ ;  /* 0x0000001f0a027819 */ /* 0x000fc800000006ff */
[----:B------:R-:W2:Y:S02]  /*54d0*/  SYNCS.PHASECHK.TRANS64.TRYWAIT P0, [UR20+0xe0], R2 ;  /* 0x0000e002ff0075a7 */ /* 0x000ea40008001114 */
[----:B--2---:R-:W-:Y:S05]  /*54e0*/  @!P0 BRA `(.L_x_80) ;  /* 0x00000050009c8947 */ /* 0x004fea0003800000 */
.L_x_183:
[----:B------:R-:W3:Y:S02]  /*54f0*/  SYNCS.PHASECHK.TRANS64.TRYWAIT P0, [UR20+0xe8], R2 ;  /* 0x0000e802ff0075a7 */ /* 0x000ee40008001114 */
[----:B---3--:R-:W-:Y:S05]  /*5500*/  @!P0 BRA `(.L_x_81) ;  /* 0x0000005000ac8947 */ /* 0x008fea0003800000 */
.L_x_185:
[----:B------:R-:W3:Y:S02]  /*5510*/  SYNCS.PHASECHK.TRANS64.TRYWAIT P0, [UR20+0xf0], R2 ;  /* 0x0000f002ff0075a7 */ /* 0x000ee40008001114 */
[----:B---3--:R-:W-:Y:S05]  /*5520*/  @!P0 BRA `(.L_x_82) ;  /* 0x0000005000bc8947 */ /* 0x008fea0003800000 */
.L_x_187:
[----:B--2---:R-:W-:-:S07]  /*5530*/  MOV R0, UR20 ;  /* 0x0000001400007c02 */ /* 0x004fce0008000f00 */
.L_x_83:
[----:B--2---:R-:W-:-:S04]  /*5540*/  SHF.L.U32 R2, R10, 0x1f, RZ ;  /* 0x0000001f0a027819 */ /* 0x004fc800000006ff */
[----:B------:R2:W3:Y:S03]  /*5550*/  SYNCS.PHASECHK.TRANS64.TRYWAIT P0, [R0+URZ+0xf8], R2 ;  /* 0x0000f802000075a7 */ /* 0x0004e600080011ff */
[----:B---3--:R-:W-:Y:S05]  /*5560*/  @!P0 NANOSLEEP.SYNCS 0x989680 ;  /* 0x009896800000895d */ /* 0x008fea0003900000 */
[----:B------:R-:W3:Y:S02]  /*5570*/  @!P0 SYNCS.PHASECHK.TRANS64 P0, [R0+URZ+0xf8], R2 ;  /* 0x0000f802000085a7 */ /* 0x000ee400080010ff */
[----:B-1-3--:R-:W-:Y:S05]  /*5580*/  @P0 EXIT ;  /* 0x000000000000094d */ /* 0x00afea0003800000 */
[----:B------:R-:W-:Y:S05]  /*5590*/  BRA `(.L_x_83) ;  /* 0xfffffffc00e87947 */ /* 0x000fea000383ffff */
.L_x_68:
[----:B------:R-:W-:-:S06]  /*55a0*/  UISETP.GE.AND UP0, UPT, UR18, 0x4, UPT ;  /* 0x000000041200788c */ /* 0x000fcc000bf06270 */
[----:B------:R-:W-:-:S13]  /*55b0*/  PLOP3.LUT P0, PT, PT, PT, UP0, 0x80, 0x8 ;  /* 0x000000000008781c */ /* 0x000fda0003f0f008 */
[----:B-1----:R-:W-:Y:S05]  /*55c0*/  @!P0 EXIT ;  /* 0x000000000000894d */ /* 0x002fea0003800000 */
[----:B------:R-:W1:Y:S08]  /*55d0*/  S2UR UR4, SR_CgaCtaId ;  /* 0x00000000000479c3 */ /* 0x000e700000008800 */
[----:B------:R-:W-:Y:S01]  /*55e0*/  BAR.SYNC.DEFER_BLOCKING 0x6, 0xa0 ;  /* 0x0182800000007b1d */ /* 0x000fe20000010000 */
[C---:B------:R-:W-:Y:S01]  /*55f0*/  IMAD.SHL.U32 R0, R83.reuse, 0x20, RZ ;  /* 0x0000002053007824 */ /* 0x040fe200078e00ff */
[C---:B------:R-:W-:Y:S01]  /*5600*/  SHF.L.U32 R37, R83.reuse, 0x10, RZ ;  /* 0x0000001053257819 */ /* 0x040fe200000006ff */
[C---:B------:R-:W-:Y:S01]  /*5610*/  IMAD.SHL.U32 R82, R83.reuse, 0x4, RZ ;  /* 0x0000000453527824 */ /* 0x040fe200078e00ff */
[----:B------:R-:W-:Y:S01]  /*5620*/  LOP3.LUT R84, R83, 0x60, RZ, 0xc0, !PT ;  /* 0x0000006053547812 */ /* 0x000fe200078ec0ff */
[----:B------:R-:W-:Y:S01]  /*5630*/  HFMA2 R81, -RZ, RZ, 0, 5.9604644775390625e-08 ;  /* 0x00000001ff517431 */ /* 0x000fe200000001ff */
[----:B------:R-:W-:-:S02]  /*5640*/  UMOV UR49, 0x400 ;  /* 0x0000040000317882 */ /* 0x000fc40000000000 */
[----:B------:R-:W2:Y:S01]  /*5650*/  LDC.64 R74, c[0x0][0x9b0] ;  /* 0x00026c00ff4a7b82 */ /* 0x000ea20000000a00 */
[----:B------:R-:W3:Y:S01]  /*5660*/  LDCU.128 UR8, c[0x0][0xb80] ;  /* 0x00017000ff0877ac */ /* 0x000ee20008000c00 */
[----:B------:R-:W-:Y:S01]  /*5670*/  LOP3.LUT R4, R0, 0xc0, RZ, 0xc0, !PT ;  /* 0x000000c000047812 */ /* 0x000fe200078ec0ff */
[----:B------:R-:W-:Y:S01]  /*5680*/  HFMA2 R79, -RZ, RZ, 0, 0 ;  /* 0x00000000ff4f7431 */ /* 0x000fe200000001ff */
[C---:B------:R-:W-:Y:S01]  /*5690*/  LOP3.LUT R95, R83.reuse, 0x2, RZ, 0xc0, !PT ;  /* 0x00000002535f7812 */ /* 0x040fe200078ec0ff */
[----:B------:R-:W-:Y:S01]  /*56a0*/  IMAD.MOV.U32 R80, RZ, RZ, RZ ;  /* 0x000000ffff507224 */ /* 0x000fe200078e00ff */
[----:B------:R-:W-:Y:S01]  /*56b0*/  LOP3.LUT R82, R4, 0x18, R82, 0xf8, !PT ;  /* 0x0000001804527812 */ /* 0x000fe200078ef852 */
[----:B------:R-:W4:Y:S01]  /*56c0*/  LDCU UR61, c[0x0][0x370] ;  /* 0x00006e00ff3d77ac */ /* 0x000f220008000800 */
[----:B------:R-:W2:Y:S01]  /*56d0*/  LDC.64 R72, c[0x0][0x9a8] ;  /* 0x00026a00ff487b82 */ /* 0x000ea20000000a00 */
[----:B------:R-:W-:Y:S02]  /*56e0*/  LOP3.LUT R83, R83, 0x4, RZ, 0xc0, !PT ;  /* 0x0000000453537812 */ /* 0x000fe400078ec0ff */
[----:B------:R-:W-:Y:S01]  /*56f0*/  LOP3.LUT R82, R82, 0xf20, R0, 0xf8, !PT ;  /* 0x00000f2052527812 */ /* 0x000fe200078ef800 */
[----:B------:R-:W2:Y:S01]  /*5700*/  LDCU UR48, c[0x0][0xc0c] ;  /* 0x00018180ff3077ac */ /* 0x000ea20008000800 */
[----:B------:R-:W-:-:S02]  /*5710*/  MOV R36, RZ ;  /* 0x000000ff00247202 */ /* 0x000fc40000000f00 */
[----:B------:R-:W-:Y:S01]  /*5720*/  LOP3.LUT R37, R37, 0x600000, RZ, 0xc0, !PT ;  /* 0x0060000025257812 */ /* 0x000fe200078ec0ff */
[----:B-1----:R-:W-:Y:S01]  /*5730*/  ULEA UR49, UR4, UR49, 0x18 ;  /* 0x0000003104317291 */ /* 0x002fe2000f8ec0ff */
[----:B------:R-:W1:Y:S01]  /*5740*/  LDCU.64 UR4, c[0x0][0x990] ;  /* 0x00013200ff0477ac */ /* 0x000e620008000a00 */
[----:B---3--:R-:W-:Y:S01]  /*5750*/  IMAD.U32 R92, RZ, RZ, UR8 ;  /* 0x00000008ff5c7e24 */ /* 0x008fe2000f8e00ff */
[----:B------:R-:W-:Y:S01]  /*5760*/  MOV R90, UR10 ;  /* 0x0000000a005a7c02 */ /* 0x000fe20008000f00 */
[----:B------:R-:W-:Y:S01]  /*5770*/  IMAD.U32 R91, RZ, RZ, UR9 ;  /* 0x00000009ff5b7e24 */ /* 0x000fe2000f8e00ff */
[----:B------:R-:W3:Y:S01]  /*5780*/  LDCU UR38, c[0x0][0xc30] ;  /* 0x00018600ff2677ac */ /* 0x000ee20008000800 */
[----:B------:R-:W-:-:S03]  /*5790*/  IMAD.U32 R89, RZ, RZ, UR11 ;  /* 0x0000000bff597e24 */ /* 0x000fc6000f8e00ff */
[----:B------:R-:W4:Y:S01]  /*57a0*/  LDS R2, [UR49+0x160] ;  /* 0x00016031ff027984 */ /* 0x000f220008000800 */
[----:B------:R-:W2:Y:S01]  /*57b0*/  LDCU.64 UR54, c[0x0][0x988] ;  /* 0x00013100ff3677ac */ /* 0x000ea20008000a00 */
[----:B------:R-:W2:Y:S01]  /*57c0*/  LDCU.64 UR46, c[0x0][0xc28] ;  /* 0x00018500ff2e77ac */ /* 0x000ea20008000a00 */
[----:B------:R-:W2:Y:S01]  /*57d0*/  LDCU.128 UR56, c[0x0][0xc10] ;  /* 0x00018200ff3877ac */ /* 0x000ea20008000c00 */
[----:B-1----:R-:W-:Y:S01]  /*57e0*/  IMAD.U32 R88, RZ, RZ, UR4 ;  /* 0x00000004ff587e24 */ /* 0x002fe2000f8e00ff */
[----:B------:R-:W-:Y:S01]  /*57f0*/  UIADD3 UR4, UPT, UPT, UR49, 0x200, URZ ;  /* 0x0000020031047890 */ /* 0x000fe2000fffe0ff */
[----:B------:R-:W-:Y:S01]  /*5800*/  IMAD.U32 R87, RZ, RZ, UR5 ;  /* 0x00000005ff577e24 */ /* 0x000fe2000f8e00ff */
[----:B------:R-:W1:Y:S04]  /*5810*/  LDCU UR60, c[0x0][0x374] ;  /* 0x00006e80ff3c77ac */ /* 0x000e680008000800 */
[----:B------:R-:W-:Y:S01]  /*5820*/  IMAD.U32 R76, RZ, RZ, UR4 ;  /* 0x00000004ff4c7e24 */ /* 0x000fe2000f8e00ff */
[----:B------:R-:W-:Y:S01]  /*5830*/  UMOV UR53, URZ ;  /* 0x000000ff00357c82 */ /* 0x000fe20008000000 */
[----:B------:R-:W-:-:S02]  /*5840*/  UMOV UR50, URZ ;  /* 0x000000ff00327c82 */ /* 0x000fc40008000000 */
[----:B------:R-:W-:-:S04]  /*5850*/  IMAD R82, R82, 0x2, R76 ;  /* 0x0000000252527824 */ /* 0x000fc800078e024c */
[--C-:B------:R-:W-:Y:S02]  /*5860*/  IMAD R95, R95, -0x10, R82.reuse ;  /* 0xfffffff05f5f7824 */ /* 0x100fe400078e0252 */
[----:B------:R-:W-:Y:S01]  /*5870*/  IMAD R94, R83, -0x10, R82 ;  /* 0xfffffff0535e7824 */ /* 0x000fe200078e0252 */
[C---:B----4-:R-:W-:Y:S02]  /*5880*/  IADD3 R3, PT, PT, R2.reuse, 0x80, RZ ;  /* 0x0000008002037810 */ /* 0x050fe40007ffe0ff */
[----:B------:R-:W-:Y:S02]  /*5890*/  LOP3.LUT R2, R2, 0xffff, RZ, 0xc0, !PT ;  /* 0x0000ffff02027812 */ /* 0x000fe400078ec0ff */
[----:B------:R-:W-:-:S05]  /*58a0*/  LOP3.LUT R3, R3, 0xffff, RZ, 0xc0, !PT ;  /* 0x0000ffff03037812 */ /* 0x000fca00078ec0ff */
[----:B-123--:R4:W-:Y:S02]  /*58b0*/  STL.64 [R1], R2 ;  /* 0x0000000201007387 */ /* 0x00e9e40000100a00 */
.L_x_127:
[----:B----4-:R-:W-:Y:S04]  /*58c0*/  SHF.L.U32 R2, R79, 0x1f, RZ ;  /* 0x0000001f4f027819 */ /* 0x010fe800000006ff */
[----:B-1----:R-:W1:Y:S02]  /*58d0*/  SYNCS.PHASECHK.TRANS64.TRYWAIT P0, [UR49+0x110], R2 ;  /* 0x00011002ff0075a7 */ /* 0x002e640008001131 */
[----:B-12---:R-:W-:Y:S05]  /*58e0*/  @!P0 BRA `(.L_x_84) ;  /* 0x0000004c00e48947 */ /* 0x006fea0003800000 */
.L_x_189:
[----:B------:R-:W2:Y:S01]  /*58f0*/  LDS.128 R4, [UR49+0x150] ;  /* 0x00015031ff047984 */ /* 0x000ea20008000c00 */
[----:B------:R-:W-:Y:S01]  /*5900*/  UIADD3 UR4, UPT, UPT, UR49, 0x118, URZ ;  /* 0x0000011831047890 */ /* 0x000fe2000fffe0ff */
[----:B-1----:R-:W-:Y:S01]  /*5910*/  IMAD R2, R36, 0x4, R1 ;  /* 0x0000000424027824 */ /* 0x002fe200078e0201 */
[----:B------:R-:W-:Y:S01]  /*5920*/  UISETP.GE.AND UP0, UPT, UR39, 0x1, UPT ;  /* 0x000000012700788c */ /* 0x000fe2000bf06270 */
[----:B------:R-:W-:Y:S01]  /*5930*/  @!PT LDS RZ, [RZ] ;  /* 0x00000000fffff984 */ /* 0x000fe20000000800 */
[----:B------:R-:W-:Y:S01]  /*5940*/  @!PT LDS RZ, [RZ] ;  /* 0x00000000fffff984 */ /* 0x000fe20000000800 */
[----:B------:R-:W-:Y:S01]  /*5950*/  @!PT LDS RZ, [RZ] ;  /* 0x00000000fffff984 */ /* 0x000fe20000000800 */
[----:B------:R-:W-:Y:S01]  /*5960*/  @!PT LDS RZ, [RZ] ;  /* 0x00000000fffff984 */ /* 0x000fe20000000800 */
[----:B------:R1:W-:Y:S06]  /*5970*/  MEMBAR.ALL.CTA ;  /* 0x0000000000007992 */ /* 0x0003ec0000008000 */
[----:B-1----:R-:W1:Y:S01]  /*5980*/  FENCE.VIEW.ASYNC.S ;  /* 0x00000000000073c6 */ /* 0x002e620000000000 */
[----:B------:R-:W-:Y:S09]  /*5990*/  UPRMT UR4, URZ, 0x654, UR4 ;  /* 0x00000654ff047896 */ /* 0x000ff20008000004 */
[----:B-1----:R-:W-:Y:S01]  /*59a0*/  SYNCS.ARRIVE.TRANS64.RED.A1T0 RZ, [UR4], RZ ;  /* 0x000000ffffff79a7 */ /* 0x002fe20008100404 */
[----:B------:R-:W5:Y:S01]  /*59b0*/  LDL R2, [R2] ;  /* 0x0000000002027983 */ /* 0x000f620000100800 */
[----:B--2---:R-:W-:Y:S11]  /*59c0*/  LOP3.LUT P0, RZ, R6, 0x1, RZ, 0xc0, !PT ;  /* 0x0000000106ff7812 */ /* 0x004ff6000780c0ff */
[----:B------:R-:W-:Y:S02]  /*59d0*/  @!UPT UIADD3 URZ, UPT, UPT, URZ, URZ, URZ ;  /* 0x000000fffffff290 */ /* 0x000fe4000fffe0ff */
[----:B------:R-:W-:Y:S01]  /*59e0*/  VOTEU.ANY UP1, P0 ;  /* 0x0000000000ff7886 */ /* 0x000fe20000020100 */
[----:B------:R-:W-:Y:S01]  /*59f0*/  PLOP3.LUT P0, PT, PT, PT, UP1, 0x80, 0x8 ;  /* 0x000000000008781c */ /* 0x000fe20003f0f018 */
[----:B------:R-:W-:Y:S11]  /*5a00*/  UP2UR UR62, UPR, URZ, 0x2 ;  /* 0x00000002ff3e7883 */ /* 0x000ff60008000000 */
[----:B------:R-:W-:Y:S01]  /*5a10*/  @!UPT UIADD3 URZ, UPT, UPT, URZ, URZ, URZ ;  /* 0x000000fffffff290 */ /* 0x000fe2000fffe0ff */
[----:B------:R-:W-:Y:S02]  /*5a20*/  @P0 MOV R3, R4 ;  /* 0x0000000400030202 */ /* 0x000fe40000000f00 */
[----:B------:R-:W-:Y:S02]  /*5a30*/  @P0 LOP3.LUT R0, R5, 0xffff, RZ, 0xc0, !PT ;  /* 0x0000ffff05000812 */ /* 0x000fe400078ec0ff */
[----:B------:R-:W-:Y:S02]  /*5a40*/  @P0 R2UR UR5, R3 ;  /* 0x00000000030502ca */ /* 0x000fe400000e0000 */
[----:B------:R-:W-:Y:S11]  /*5a50*/  @P0 R2UR UR4, R0 ;  /* 0x00000000000402ca */ /* 0x000ff600000e0000 */
[----:B------:R-:W-:Y:S02]  /*5a60*/  @UP1 UMOV UR37, UR5 ;  /* 0x0000000500251c82 */ /* 0x000fe40008000000 */
[----:B------:R-:W-:Y:S01]  /*5a70*/  @UP1 UMOV UR36, UR4 ;  /* 0x0000000400241c82 */ /* 0x000fe20008000000 */
[----:B------:R-:W-:Y:S05]  /*5a80*/  BRA.U !UP0, `(.L_x_85) ;  /* 0x0000000108cc7547 */ /* 0x000fea000b800000 */
[----:B------:R-:W1:Y:S01]  /*5a90*/  LDCU UR9, c[0x0][0xc20] ;  /* 0x00018400ff0977ac */ /* 0x000e620008000800 */
[----:B------:R-:W-:Y:S02]  /*5aa0*/  UIMAD.WIDE.U32 UR4, UR60, UR59, URZ ;  /* 0x0000003b3c0472a5 */ /* 0x000fe4000f8e00ff */
[----:B------:R-:W-:Y:S02]  /*5ab0*/  UIMAD.WIDE.U32 UR6, UR61, UR56, URZ ;  /* 0x000000383d0672a5 */ /* 0x000fe4000f8e00ff */
[----:B------:R-:W-:Y:S02]  /*5ac0*/  UIMAD.WIDE.U32 UR10, UR36, UR59, URZ ;  /* 0x0000003b240a72a5 */ /* 0x000fe4000f8e00ff */
[----:B------:R-:W-:Y:S02]  /*5ad0*/  UISETP.NE.AND UP0, UPT, UR58, 0x1, UPT ;  /* 0x000000013a00788c */ /* 0x000fe4000bf05270 */
[----:B------:R-:W-:Y:S02]  /*5ae0*/  UISETP.NE.AND UP1, UPT, UR48, 0x1, UPT ;  /* 0x000000013000788c */ /* 0x000fe4000bf25270 */
[----:B------:R-:W-:Y:S02]  /*5af0*/  UISETP.NE.AND UP2, UPT, UR39, 0x1, UPT ;  /* 0x000000012700788c */ /* 0x000fe4000bf45270 */
[----:B------:R-:W-:Y:S01]  /*5b00*/  UIMAD.WIDE.U32 UR12, UR37, UR56, URZ ;  /* 0x00000038250c72a5 */ /* 0x000fe2000f8e00ff */
[----:B------:R-:W-:Y:S01]  /*5b10*/  UMOV UR4, UR5 ;  /* 0x0000000500047c82 */ /* 0x000fe20008000000 */
[----:B------:R-:W-:Y:S01]  /*5b20*/  UMOV UR6, UR11 ;  /* 0x0000000b00067c82 */ /* 0x000fe20008000000 */
[----:B-1----:R-:W-:Y:S03]  /*5b30*/  USHF.R.U32.HI UR8, URZ, UR9, UR4 ;  /* 0x00000009ff087299 */ /* 0x002fe60008011604 */
[----:B------:R-:W-:Y:S02]  /*5b40*/  UMOV UR4, UR7 ;  /* 0x0000000700047c82 */ /* 0x000fe40008000000 */
[----:B------:R-:W-:Y:S02]  /*5b50*/  USHF.R.U32.HI UR5, URZ, UR57, UR4 ;  /* 0x00000039ff057299 */ /* 0x000fe40008011604 */
[----:B------:R-:W-:Y:S02]  /*5b60*/  USEL UR4, UR60, UR8, !UP0 ;  /* 0x000000083c047287 */ /* 0x000fe4000c000000 */
[----:B------:R-:W-:Y:S02]  /*5b70*/  USHF.R.U32.HI UR8, URZ, UR9, UR6 ;  /* 0x00000009ff087299 */ /* 0x000fe40008011606 */
[----:B------:R-:W-:Y:S02]  /*5b80*/  UIMAD.WIDE.U32 UR6, UR4, UR46, URZ ;  /* 0x0000002e040672a5 */ /* 0x000fe4000f8e00ff */
[----:B------:R-:W-:Y:S02]  /*5b90*/  USEL UR9, UR61, UR5, !UP1 ;  /* 0x000000053d097287 */ /* 0x000fe4000c800000 */
[----:B------:R-:W-:Y:S02]  /*5ba0*/  USEL UR8, UR36, UR8, !UP0 ;  /* 0x0000000824087287 */ /* 0x000fe4000c000000 */
[----:B------:R-:W-:Y:S01]  /*5bb0*/  UIMAD.WIDE.U32 UR10, UR9, UR46, URZ ;  /* 0x0000002e090a72a5 */ /* 0x000fe2000f8e00ff */
[----:B------:R-:W-:Y:S01]  /*5bc0*/  UMOV UR6, UR7 ;  /* 0x0000000700067c82 */ /* 0x000fe20008000000 */
[----:B------:R-:W-:Y:S01]  /*5bd0*/  UMOV UR5, UR13 ;  /* 0x0000000d00057c82 */ /* 0x000fe20008000000 */
[----:B------:R-:W-:Y:S02]  /*5be0*/  @UP2 USHF.R.U32.HI UR4, URZ, UR47, UR6 ;  /* 0x0000002fff042299 */ /* 0x000fe40008011606 */
[----:B------:R-:W-:Y:S02]  /*5bf0*/  USHF.R.U32.HI UR5, URZ, UR57, UR5 ;  /* 0x00000039ff057299 */ /* 0x000fe40008011605 */
[----:B------:R-:W-:Y:S02]  /*5c00*/  UIMAD UR4, UR39, UR4, URZ ;  /* 0x00000004270472a4 */ /* 0x000fe4000f8e02ff */
[----:B------:R-:W-:Y:S02]  /*5c10*/  USEL UR5, UR37, UR5, !UP1 ;  /* 0x0000000525057287 */ /* 0x000fe4000c800000 */
[----:B------:R-:W-:Y:S01]  /*5c20*/  UISETP.GE.AND UP0, UPT, UR8, UR4, UPT ;  /* 0x000000040800728c */ /* 0x000fe2000bf06270 */
[----:B------:R-:W-:Y:S01]  /*5c30*/  UMOV UR6, UR11 ;  /* 0x0000000b00067c82 */ /* 0x000fe20008000000 */
[----:B------:R-:W-:Y:S02]  /*5c40*/  UIMAD.WIDE.U32 UR10, UR8, UR46, URZ ;  /* 0x0000002e080a72a5 */ /* 0x000fe4000f8e00ff */
[----:B------:R-:W-:Y:S04]  /*5c50*/  @UP2 USHF.R.U32.HI UR9, URZ, UR47, UR6 ;  /* 0x0000002fff092299 */ /* 0x000fe80008011606 */
[----:B------:R-:W-:Y:S01]  /*5c60*/  UIMAD UR6, UR39, UR9, URZ ;  /* 0x00000009270672a4 */ /* 0x000fe2000f8e02ff */
[----:B------:R-:W-:Y:S03]  /*5c70*/  UMOV UR4, UR11 ;  /* 0x0000000b00047c82 */ /* 0x000fe60008000000 */
[----:B------:R-:W-:Y:S02]  /*5c80*/  UISETP.GE.OR UP0, UPT, UR5, UR6, UP0 ;  /* 0x000000060500728c */ /* 0x000fe40008706670 */
[----:B------:R-:W-:Y:S02]  /*5c90*/  USHF.R.U32.HI UR4, URZ, UR47, UR4 ;  /* 0x0000002fff047299 */ /* 0x000fe40008011604 */
[----:B------:R-:W-:Y:S02]  /*5ca0*/  UIMAD.WIDE.U32 UR6, UR5, UR46, URZ ;  /* 0x0000002e050672a5 */ /* 0x000fe4000f8e00ff */
[----:B------:R-:W-:Y:S02]  /*5cb0*/  USEL UR11, UR8, UR4, !UP2 ;  /* 0x00000004080b7287 */ /* 0x000fe4000d000000 */
[----:B------:R-:W-:Y:S02]  /*5cc0*/  UIADD3 UR6, UPT, UPT, -UR5, URZ, URZ ;  /* 0x000000ff05067290 */ /* 0x000fe4000fffe1ff */
[----:B------:R-:W-:Y:S02]  /*5cd0*/  UIADD3 UR10, UPT, UPT, -UR11, URZ, URZ ;  /* 0x000000ff0b0a7290 */ /* 0x000fe4000fffe1ff */
[----:B------:R-:W-:Y:S02]  /*5ce0*/  UIMAD UR6, UR48, UR6, UR37 ;  /* 0x00000006300672a4 */ /* 0x000fe4000f8e0225 */
[----:B------:R-:W-:Y:S01]  /*5cf0*/  UIMAD UR10, UR39, UR10, UR8 ;  /* 0x0000000a270a72a4 */ /* 0x000fe2000f8e0208 */
[----:B------:R-:W-:Y:S01]  /*5d00*/  @!UP0 UMOV UR4, UR7 ;  /* 0x0000000700048c82 */ /* 0x000fe20008000000 */
[----:B------:R-:W-:Y:S02]  /*5d10*/  UIADD3 UR7, UPT, UPT, -UR8, URZ, URZ ;  /* 0x000000ff08077290 */ /* 0x000fe4000fffe1ff */
[----:B------:R-:W-:Y:S04]  /*5d20*/  @!UP0 USHF.R.U32.HI UR4, URZ, UR47, UR4 ;  /* 0x0000002fff048299 */ /* 0x000fe80008011604 */
[----:B------:R-:W-:Y:S04]  /*5d30*/  @!UP0 USEL UR4, UR5, UR4, !UP2 ;  /* 0x0000000405048287 */ /* 0x000fe8000d000000 */
[----:B------:R-:W-:Y:S02]  /*5d40*/  @!UP0 UIMAD UR9, UR9, UR10, UR4 ;  /* 0x0000000a090982a4 */ /* 0x000fe4000f8e0204 */
[----:B------:R-:W-:Y:S02]  /*5d50*/  @!UP0 UIADD3 UR10, UPT, UPT, UR11, -UR4, URZ ;  /* 0x800000040b0a8290 */ /* 0x000fe4000fffe0ff */
[----:B------:R-:W-:Y:S02]  /*5d60*/  UIMAD UR4, UR58, UR7, UR36 ;  /* 0x000000073a0472a4 */ /* 0x000fe4000f8e0224 */
[----:B------:R-:W-:Y:S03]  /*5d70*/  @!UP0 UIMAD UR8, UR10, UR39, UR5 ;  /* 0x000000270a0882a4 */ /* 0x000fe6000f8e0205 */
[----:B------:R-:W-:Y:S02]  /*5d80*/  @!UP0 UMOV UR5, UR9 ;  /* 0x0000000900058c82 */ /* 0x000fe40008000000 */
[----:B------:R-:W-:Y:S02]  /*5d90*/  UIMAD UR37, UR5, UR48, UR6 ;  /* 0x00000030052572a4 */ /* 0x000fe4000f8e0206 */
[----:B------:R-:W-:Y:S11]  /*5da0*/  UIMAD UR36, UR8, UR58, UR4 ;  /* 0x0000003a082472a4 */ /* 0x000ff6000f8e0204 */
[----:B------:R-:W-:Y:S01]  /*5db0*/  @!UPT UIADD3 URZ, UPT, UPT, URZ, URZ, URZ ;  /* 0x000000fffffff290 */ /* 0x000fe2000fffe0ff */
.L_x_85:
[----:B------:R-:W-:Y:S01]  /*5dc0*/  UISETP.NE.AND UP0, UPT, UR38, 0x1, UPT ;  /* 0x000000012600788c */ /* 0x000fe2000bf05270 */
[----:B------:R-:W-:Y:S01]  /*5dd0*/  @P0 SHF.R.U32.HI R4, RZ, 0x10, R5 ;  /* 0x00000010ff040819 */ /* 0x000fe20000011605 */
[----:B------:R-:W-:Y:S01]  /*5de0*/  USHF.L.U32 UR41, UR24, 0x7, URZ ;  /* 0x0000000718297899 */ /* 0x000fe200080006ff */
[----:B------:R-:W-:Y:S02]  /*5df0*/  BSSY.RECONVERGENT B6, `(.L_x_86) ;  /* 0x0000034000067945 */ /* 0x000fe40003800200 */
[----:B------:R-:W-:Y:S02]  /*5e00*/  @P0 R2UR UR63, R4 ;  /* 0x00000000043f02ca */ /* 0x000fe400000e0000 */
[----:B------:R-:W-:Y:S04]  /*5e10*/  LOP3.LUT P0, RZ, R76, 0x1b0, RZ, 0xc0, !PT ;  /* 0x000001b04cff7812 */ /* 0x000fe8000780c0ff */
[----:B------:R-:W1:Y:S01]  /*5e20*/  @!UP0 LDCU.128 UR12, c[0x0][0xc10] ;  /* 0x00018200ff0c87ac */ /* 0x000e620008000c00 */
[----:B------:R-:W2:Y:S01]  /*5e30*/  @!UP0 LDCU UR5, c[0x0][0xc0c] ;  /* 0x00018180ff0587ac */ /* 0x000ea20008000800 */
[----:B------:R-:W3:Y:S01]  /*5e40*/  @!UP0 LDCU UR10, c[0x0][0xc20] ;  /* 0x00018400ff0a87ac */ /* 0x000ee20008000800 */
[----:B-1----:R-:W-:Y:S02]  /*5e50*/  UIMAD.WIDE.U32 UR8, UR37, UR12, URZ ;  /* 0x0000000c250872a5 */ /* 0x002fe4000f8e00ff */
[----:B------:R-:W-:Y:S02]  /*5e60*/  UIMAD.WIDE.U32 UR6, UR36, UR15, URZ ;  /* 0x0000000f240672a5 */ /* 0x000fe4000f8e00ff */
[----:B------:R-:W-:Y:S03]  /*5e70*/  @!UP0 UISETP.NE.AND UP1, UPT, UR14, 0x1, UPT ;  /* 0x000000010e00888c */ /* 0x000fe6000bf25270 */
[----:B------:R-:W-:Y:S01]  /*5e80*/  @!UP0 UMOV UR4, UR9 ;  /* 0x0000000900048c82 */ /* 0x000fe20008000000 */
[----:B--2---:R-:W-:Y:S02]  /*5e90*/  @!UP0 UISETP.NE.AND UP2, UPT, UR5, 0x1, UPT ;  /* 0x000000010500888c */ /* 0x004fe4000bf45270 */
[----:B------:R-:W-:Y:S01]  /*5ea0*/  @!UP0 USHF.R.U32.HI UR4, URZ, UR13, UR4 ;  /* 0x0000000dff048299 */ /* 0x000fe20008011604 */
[----:B------:R-:W-:Y:S02]  /*5eb0*/  @!UP0 UMOV UR6, UR7 ;  /* 0x0000000700068c82 */ /* 0x000fe40008000000 */
[----:B---3--:R-:W-:Y:S02]  /*5ec0*/  @!UP0 USHF.R.U32.HI UR6, URZ, UR10, UR6 ;  /* 0x0000000aff068299 */ /* 0x008fe40008011606 */
[----:B------:R-:W-:Y:S02]  /*5ed0*/  @!UP0 USEL UR7, UR37, UR4, !UP2 ;  /* 0x0000000425078287 */ /* 0x000fe4000d000000 */
[----:B------:R-:W-:Y:S04]  /*5ee0*/  @!UP0 USEL UR6, UR36, UR6, !UP1 ;  /* 0x0000000624068287 */ /* 0x000fe8000c800000 */
[----:B------:R-:W-:Y:S02]  /*5ef0*/  @!UP0 UIADD3 UR4, UPT, UPT, -UR7, UR6, URZ ;  /* 0x0000000607048290 */ /* 0x000fe4000fffe1ff */
[----:B------:R-:W-:Y:S02]  /*5f00*/  @!UP0 UIADD3 UR6, UPT, UPT, UR7, -UR6, URZ ;  /* 0x8000000607068290 */ /* 0x000fe4000fffe0ff */
[----:B------:R-:W-:Y:S02]  /*5f10*/  @!UP0 UIMAD UR37, UR4, UR5, UR37 ;  /* 0x00000005042582a4 */ /* 0x000fe4000f8e0225 */
[----:B------:R-:W-:Y:S01]  /*5f20*/  @!UP0 UIMAD UR36, UR6, UR14, UR36 ;  /* 0x0000000e062482a4 */ /* 0x000fe2000f8e0224 */
[----:B------:R-:W-:Y:S11]  /*5f30*/  @!P0 BRA `(.L_x_87) ;  /* 0x00000000007c8947 */ /* 0x000ff60003800000 */
[----:B------:R-:W1:Y:S01]  /*5f40*/  LDCU.64 UR8, c[0x4][0x80] ;  /* 0x01001000ff0877ac */ /* 0x000e620008000a00 */
[----:B------:R-:W-:Y:S01]  /*5f50*/  MOV R16, 0x0 ;  /* 0x0000000000107802 */ /* 0x000fe20000000f00 */
[----:B------:R-:W-:Y:S02]  /*5f60*/  HFMA2 R12, -RZ, RZ, 0, 5.9604644775390625e-08 ;  /* 0x00000001ff0c7431 */ /* 0x000fe400000001ff */
[----:B------:R-:W-:Y:S01]  /*5f70*/  IMAD.MOV.U32 R8, RZ, RZ, 0x70 ;  /* 0x00000070ff087424 */ /* 0x000fe200078e00ff */
[----:B------:R2:W3:Y:S01]  /*5f80*/  LDC.64 R14, c[0x4][R16] ;  /* 0x01000000100e7b82 */ /* 0x0004e20000000a00 */
[----:B------:R-:W4:Y:S01]  /*5f90*/  LDCU.64 UR6, c[0x4][0x88] ;  /* 0x01001100ff0677ac */ /* 0x000f220008000a00 */
[----:B------:R-:W-:Y:S01]  /*5fa0*/  IMAD.MOV.U32 R13, RZ, RZ, RZ ;  /* 0x000000ffff0d7224 */ /* 0x000fe200078e00ff */
[----:B------:R-:W2:Y:S01]  /*5fb0*/  LDCU.64 UR4, c[0x4][0x8] ;  /* 0x01000100ff0477ac */ /* 0x000ea20008000a00 */
[----:B-1----:R-:W-:Y:S01]  /*5fc0*/  MOV R5, UR9 ;  /* 0x0000000900057c02 */ /* 0x002fe20008000f00 */
[----:B------:R-:W-:Y:S01]  /*5fd0*/  IMAD.U32 R4, RZ, RZ, UR8 ;  /* 0x00000008ff047e24 */ /* 0x000fe2000f8e00ff */
[----:B----4-:R-:W-:Y:S01]  /*5fe0*/  MOV R7, UR7 ;  /* 0x0000000700077c02 */ /* 0x010fe20008000f00 */
[----:B------:R-:W-:Y:S01]  /*5ff0*/  IMAD.U32 R6, RZ, RZ, UR6 ;  /* 0x00000006ff067e24 */ /* 0x000fe2000f8e00ff */
[----:B--2---:R-:W-:Y:S01]  /*6000*/  MOV R11, UR5 ;  /* 0x00000005000b7c02 */ /* 0x004fe20008000f00 */
[----:B------:R-:W-:Y:S02]  /*6010*/  IMAD.U32 R10, RZ, RZ, UR4 ;  /* 0x00000004ff0a7e24 */ /* 0x000fe4000f8e00ff */
[----:B------:R-:W-:Y:S07]  /*6020*/  LEPC R20, `(.L_x_88) ;  /* 0x000000001014794e */ /* 0x000fee0000000000 */
[----:B---3-5:R-:W-:Y:S05]  /*6030*/  CALL.ABS.NOINC R14 ;  /* 0x000000000e007343 */ /* 0x028fea0003c00000 */
.L_x_88:
[----:B------:R-:W1:Y:S01]  /*6040*/  LDCU.64 UR8, c[0x4][0x80] ;  /* 0x01001000ff0877ac */ /* 0x000e620008000a00 */
[----:B------:R-:W2:Y:S01]  /*6050*/  LDC.64 R16, c[0x4][R16] ;  /* 0x0100000010107b82 */ /* 0x000ea20000000a00 */
[----:B------:R-:W-:Y:S02]  /*6060*/  HFMA2 R12, -RZ, RZ, 0, 5.9604644775390625e-08 ;  /* 0x00000001ff0c7431 */ /* 0x000fe400000001ff */
[----:B------:R-:W-:Y:S02]  /*6070*/  IMAD.MOV.U32 R8, RZ, RZ, 0x70 ;  /* 0x00000070ff087424 */ /* 0x000fe400078e00ff */
[----:B------:R-:W-:Y:S01]  /*6080*/  IMAD.MOV.U32 R13, RZ, RZ, RZ ;  /* 0x000000ffff0d7224 */ /* 0x000fe200078e00ff */
[----:B------:R-:W3:Y:S01]  /*6090*/  LDCU.64 UR6, c[0x4][0x88] ;  /* 0x01001100ff0677ac */ /* 0x000ee20008000a00 */
[----:B------:R-:W4:Y:S01]  /*60a0*/  LDCU.64 UR4, c[0x4][0x8] ;  /* 0x01000100ff0477ac */ /* 0x000f220008000a00 */
[----:B-1----:R-:W-:Y:S02]  /*60b0*/  MOV R4, UR8 ;  /* 0x0000000800047c02 */ /* 0x002fe40008000f00 */
[----:B------:R-:W-:Y:S02]  /*60c0*/  MOV R5, UR9 ;  /* 0x0000000900057c02 */ /* 0x000fe40008000f00 */
[----:B---3--:R-:W-:Y:S01]  /*60d0*/  MOV R7, UR7 ;  /* 0x0000000700077c02 */ /* 0x008fe20008000f00 */
[----:B------:R-:W-:Y:S01]  /*60e0*/  IMAD.U32 R6, RZ, RZ, UR6 ;  /* 0x00000006ff067e24 */ /* 0x000fe2000f8e00ff */
[----:B----4-:R-:W-:Y:S01]  /*60f0*/  MOV R11, UR5 ;  /* 0x00000005000b7c02 */ /* 0x010fe20008000f00 */
[----:B------:R-:W-:Y:S02]  /*6100*/  IMAD.U32 R10, RZ, RZ, UR4 ;  /* 0x00000004ff0a7e24 */ /* 0x000fe4000f8e00ff */
[----:B------:R-:W-:Y:S07]  /*6110*/  LEPC R20, `(.L_x_87) ;  /* 0x000000001014794e */ /* 0x000fee0000000000 */
[----:B--2---:R-:W-:Y:S05]  /*6120*/  CALL.ABS.NOINC R16 ;  /* 0x0000000010007343 */ /* 0x004fea0003c00000 */
.L_x_87:
[----:B------:R-:W-:Y:S05]  /*6130*/  BSYNC.RECONVERGENT B6 ;  /* 0x0000000000067941 */ /* 0x000fea0003800200 */
.L_x_86:
[----:B------:R-:W-:Y:S02]  /*6140*/  R2UR UR6, R93 ;  /* 0x000000005d0672ca */ /* 0x000fe400000e0000 */
[----:B------:R-:W-:Y:S02]  /*6150*/  R2UR UR5, R88 ;  /* 0x00000000580572ca */ /* 0x000fe400000e0000 */
[----:B------:R-:W-:Y:S02]  /*6160*/  R2UR UR4, R87 ;  /* 0x00000000570472ca */ /* 0x000fe400000e0000 */
[----:B------:R-:W-:Y:S02]  /*6170*/  ISETP.NE.U32.AND P4, PT, R74, RZ, PT ;  /* 0x000000ff4a00720c */ /* 0x000fe40003f85070 */
[----:B------:R-:W-:Y:S02]  /*6180*/  ISETP.NE.U32.AND P2, PT, RZ, UR54, PT ;  /* 0x00000036ff007c0c */ /* 0x000fe4000bf45070 */
[----:B------:R-:W-:Y:S02]  /*6190*/  ISETP.NE.AND.EX P4, PT, R75, RZ, PT, P4 ;  /* 0x000000ff4b00720c */ /* 0x000fe40003f85340 */
[----:B------:R-:W-:Y:S01]  /*61a0*/  ISETP.NE.AND.EX P2, PT, RZ, UR55, PT, P2 ;  /* 0x00000037ff007c0c */ /* 0x000fe2000bf45320 */
[----:B------:R-:W-:Y:S02]  /*61b0*/  UISETP.NE.AND UP2, UPT, UR6, URZ, UPT ;  /* 0x000000ff0600728c */ /* 0x000fe4000bf45270 */
[----:B------:R-:W-:Y:S04]  /*61c0*/  UISETP.NE.U32.AND UP0, UPT, UR5, URZ, UPT ;  /* 0x000000ff0500728c */ /* 0x000fe8000bf05070 */
[----:B------:R-:W-:Y:S01]  /*61d0*/  UISETP.NE.AND.EX UP1, UPT, UR4, URZ, UPT, UP0 ;  /* 0x000000ff0400728c */ /* 0x000fe2000bf25300 */
[----:B------:R-:W-:Y:S01]  /*61e0*/  PLOP3.LUT P1, PT, PT, PT, UP2, 0x80, 0x8 ;  /* 0x000000000008781c */ /* 0x000fe20003f2f028 */
[----:B------:R-:W-:Y:S03]  /*61f0*/  UPLOP3.LUT UP0, UPT, UPT, UPT, UPT, 0x40, 0x4 ;  /* 0x000000000004789c */ /* 0x000fe60003f0e870 */
[----:B------:R-:W-:Y:S06]  /*6200*/  @UP2 UPLOP3.LUT UP0, UPT, UPT, UPT, UP1, 0x80, 0x8 ;  /* 0x000000000008289c */ /* 0x000fec0003f0f010 */
[----:B------:R-:W-:Y:S01]  /*6210*/  PLOP3.LUT P0, PT, PT, PT, UP0, 0x80, 0x8 ;  /* 0x000000000008781c */ /* 0x000fe20003f0f008 */
[----:B------:R-:W-:Y:S01]  /*6220*/  @!UPT UIADD3 URZ, UPT, UPT, URZ, URZ, URZ ;  /* 0x000000fffffff290 */ /* 0x000fe2000fffe0ff */
[----:B------:R-:W-:Y:S11]  /*6230*/  BRA.U !UP1, `(.L_x_89) ;  /* 0x0000000109407547 */ /* 0x000ff6000b800000 */
[----:B------:R-:W-:Y:S01]  /*6240*/  UISETP.NE.U32.AND UP0, UPT, UR54, URZ, UPT ;  /* 0x000000ff3600728c */ /* 0x000fe2000bf05070 */
[----:B------:R-:W-:Y:S01]  /*6250*/  R2UR UR6, R88 ;  /* 0x00000000580672ca */ /* 0x000fe200000e0000 */
[----:B------:R-:W1:Y:S01]  /*6260*/  LDCU.64 UR8, c[0x0][0x358] ;  /* 0x00006b00ff0877ac */ /* 0x000e620008000a00 */
[----:B------:R-:W-:Y:S02]  /*6270*/  HFMA2 R85, -RZ, RZ, 0, 5.9604644775390625e-08 ;  /* 0x00000001ff557431 */ /* 0x000fe400000001ff */
[----:B------:R-:W-:Y:S01]  /*6280*/  IMAD.MOV.U32 R0, RZ, RZ, 0x1 ;  /* 0x00000001ff007424 */ /* 0x000fe200078e00ff */
[----:B------:R-:W-:Y:S06]  /*6290*/  UISETP.NE.AND.EX UP0, UPT, UR55, URZ, UPT, UP0 ;  /* 0x000000ff3700728c */ /* 0x000fec000bf05300 */
[----:B------:R-:W-:Y:S05]  /*62a0*/  PLOP3.LUT P3, PT, PT, PT, UP0, 0x80, 0x8 ;  /* 0x000000000008781c */ /* 0x000fea0003f6f008 */
[----:B------:R-:W2:Y:S01]  /*62b0*/  @UP0 LDCU.64 UR4, c[0x0][0x988] ;  /* 0x00013100ff0407ac */ /* 0x000ea20008000a00 */
[----:B------:R-:W-:Y:S07]  /*62c0*/  @UP0 UIMAD UR6, UR52, UR6, URZ ;  /* 0x00000006340602a4 */ /* 0x000fee000f8e02ff */
[----:B------:R-:W-:Y:S01]  /*62d0*/  @!P3 PRMT R85, R0, 0x7610, R85 ;  /* 0x000076100055b816 */ /* 0x000fe20000000055 */
[----:B--2---:R-:W-:Y:S06]  /*62e0*/  @UP0 UIMAD.WIDE UR4, UR6, 0x4, UR4 ;  /* 0x00000004060408a5 */ /* 0x004fec000f8e0204 */
[----:B------:R-:W-:Y:S02]  /*62f0*/  IMAD.U32 R4, RZ, RZ, UR4 ;  /* 0x00000004ff047e24 */ /* 0x000fe4000f8e00ff */
[----:B------:R-:W-:Y:S03]  /*6300*/  IMAD.U32 R5, RZ, RZ, UR5 ;  /* 0x00000005ff057e24 */ /* 0x000fe6000f8e00ff */
[----:B------:R-:W2:Y:S02]  /*6310*/  @!UP0 LDCU UR4, c[0x0][0x980] ;  /* 0x00013000ff0487ac */ /* 0x000ea40008000800 */
[----:B-1---5:R1:W5:Y:S02]  /*6320*/  @P3 LDG.E R41, desc[UR8][R4.64] ;  /* 0x0000000804293981 */ /* 0x022364000c1e1900 */
[----:B-12---:R-:W-:Y:S02]  /*6330*/  @!P3 MOV R41, UR4 ;  /* 0x000000040029bc02 */ /* 0x006fe40008000f00 */
.L_x_89:
[----:B------:R-:W-:Y:S05]  /*6340*/  @!P4 BRA `(.L_x_90) ;  /* 0x000000000024c947 */ /* 0x000fea0003800000 */
[----:B------:R-:W-:Y:S01]  /*6350*/  ISETP.NE.U32.AND P3, PT, R72, RZ, PT ;  /* 0x000000ff4800720c */ /* 0x000fe20003f65070 */
[----:B------:R-:W1:Y:S03]  /*6360*/  LDCU.64 UR4, c[0x0][0x358] ;  /* 0x00006b00ff0477ac */ /* 0x000e660008000a00 */
[----:B------:R-:W-:Y:S11]  /*6370*/  ISETP.NE.AND.EX P3, PT, R73, RZ, PT, P3 ;  /* 0x000000ff4900720c */ /* 0x000ff60003f65330 */
[----:B------:R-:W-:Y:S02]  /*6380*/  @!UPT UIADD3 URZ, UPT, UPT, URZ, URZ, URZ ;  /* 0x000000fffffff290 */ /* 0x000fe4000fffe0ff */
[----:B------:R-:W2:Y:S01]  /*6390*/  @P3 LDC.64 R4, c[0x0][0x9a8] ;  /* 0x00026a00ff043b82 */ /* 0x000ea20000000a00 */
[----:B------:R-:W-:Y:S04]  /*63a0*/  @P3 IMAD R0, R74, UR52, RZ ;  /* 0x000000344a003c24 */ /* 0x000fe8000f8e02ff */
[----:B--2---:R-:W-:Y:S05]  /*63b0*/  @P3 IMAD.WIDE R4, R0, 0x4, R4 ;  /* 0x0000000400043825 */ /* 0x004fea00078e0204 */
[----:B-1---5:R1:W5:Y:S02]  /*63c0*/  @P3 LDG.E R38, desc[UR4][R4.64] ;  /* 0x0000000404263981 */ /* 0x022364000c1e1900 */
[----:B-1----:R-:W2:Y:S02]  /*63d0*/  @!P3 LDC R38, c[0x0][0x9a0] ;  /* 0x00026800ff26bb82 */ /* 0x002ea40000000800 */
.L_x_90:
[----:B-----5:R-:W-:Y:S01]  /*63e0*/  FSETP.NEU.AND P3, PT, R41, RZ, PT ;  /* 0x000000ff2900720b */ /* 0x020fe20003f6d000 */
[----:B------:R-:W1:Y:S01]  /*63f0*/  LDCU.128 UR12, c[0x0][0xb90] ;  /* 0x00017200ff0c77ac */ /* 0x000e620008000c00 */
[----:B------:R-:W-:Y:S01]  /*6400*/  SEL R3, RZ, 0xffffffff, P2 ;  /* 0xffffffffff037807 */ /* 0x000fe20001000000 */
[----:B------:R-:W-:Y:S01]  /*6410*/  BSSY B1, `(.L_x_91) ;  /* 0x0000057000017945 */ /* 0x000fe20003800000 */
[----:B------:R-:W-:Y:S01]  /*6420*/  @P1 LOP3.LUT P2, RZ, R85, 0xff, RZ, 0xc0, !PT ;  /* 0x000000ff55ff1812 */ /* 0x000fe2000784c0ff */
[----:B------:R-:W-:Y:S01]  /*6430*/  IMAD.MOV.U32 R58, RZ, RZ, 0x1 ;  /* 0x00000001ff3a7424 */ /* 0x000fe200078e00ff */
[----:B------:R-:W-:Y:S01]  /*6440*/  @P1 SEL R0, RZ, 0xffffffff, P3 ;  /* 0xffffffffff001807 */ /* 0x000fe20001800000 */
[----:B------:R-:W-:Y:S01]  /*6450*/  IMAD.IADD R39, R37, 0x1, R2 ;  /* 0x0000000125277824 */ /* 0x000fe200078e0202 */
[----:B------:R-:W-:Y:S01]  /*6460*/  LOP3.LUT R81, R81, 0x1, RZ, 0x3c, !PT ;  /* 0x0000000151517812 */ /* 0x000fe200078e3cff */
[----:B------:R-:W3:Y:S01]  /*6470*/  LDCU UR11, c[0x0][0xba0] ;  /* 0x00017400ff0b77ac */ /* 0x000ee20008000800 */
[----:B------:R-:W-:Y:S01]  /*6480*/  @P0 SEL R0, R3, R0, !P2 ;  /* 0x0000000003000207 */ /* 0x000fe20005000000 */
[----:B------:R-:W-:Y:S01]  /*6490*/  IMAD R102, R83, -0x10, R95 ;  /* 0xfffffff053667824 */ /* 0x000fe200078e025f */
[----:B------:R-:W-:Y:S01]  /*64a0*/  LEA R56, R36, UR49, 0x3 ;  /* 0x0000003124387c11 */ /* 0x000fe2000f8e18ff */
[----:B------:R-:W-:Y:S01]  /*64b0*/  USHF.L.U32 UR8, UR51, 0x7, URZ ;  /* 0x0000000733087899 */ /* 0x000fe200080006ff */
[----:B------:R-:W-:Y:S01]  /*64c0*/  @P1 LOP3.LUT R0, R0, 0x1, RZ, 0xc0, !PT ;  /* 0x0000000100001812 */ /* 0x000fe200078ec0ff */
[----:B------:R-:W-:Y:S01]  /*64d0*/  IMAD.MOV.U32 R57, RZ, RZ, RZ ;  /* 0x000000ffff397224 */ /* 0x000fe200078e00ff */
[----:B------:R-:W-:Y:S02]  /*64e0*/  R2UR UR4, R91 ;  /* 0x000000005b0472ca */ /* 0x000fe400000e0000 */
[----:B------:R-:W-:Y:S02]  /*64f0*/  CS2R R70, SRZ ;  /* 0x0000000000467805 */ /* 0x000fe4000001ff00 */
[----:B------:R-:W-:Y:S01]  /*6500*/  ISETP.NE.U32.OR P5, PT, R0, 0x1, !P1 ;  /* 0x000000010000780c */ /* 0x000fe20004fa5470 */
[----:B------:R-:W-:Y:S01]  /*6510*/  IMAD.U32 R99, RZ, RZ, UR8 ;  /* 0x00000008ff637e24 */ /* 0x000fe2000f8e00ff */
[----:B------:R-:W-:Y:S02]  /*6520*/  R2UR UR6, R90 ;  /* 0x000000005a0672ca */ /* 0x000fe400000e0000 */
[----:B------:R-:W-:Y:S02]  /*6530*/  CS2R R68, SRZ ;  /* 0x0000000000447805 */ /* 0x000fe4000001ff00 */
[----:B------:R-:W-:Y:S02]  /*6540*/  R2UR UR10, R92 ;  /* 0x000000005c0a72ca */ /* 0x000fe400000e0000 */
[----:B------:R-:W-:Y:S02]  /*6550*/  CS2R R62, SRZ ;  /* 0x00000000003e7805 */ /* 0x000fe4000001ff00 */
[----:B------:R-:W-:Y:S02]  /*6560*/  R2UR UR9, R89 ;  /* 0x00000000590972ca */ /* 0x000fe400000e0000 */
[----:B------:R-:W-:Y:S02]  /*6570*/  CS2R R60, SRZ ;  /* 0x00000000003c7805 */ /* 0x000fe4000001ff00 */
[----:B------:R-:W-:Y:S02]  /*6580*/  PLOP3.LUT P2, PT, PT, PT, UP1, 0x80, 0x8 ;  /* 0x000000000008781c */ /* 0x000fe40003f4f018 */
[----:B------:R-:W-:Y:S02]  /*6590*/  CS2R R54, SRZ ;  /* 0x0000000000367805 */ /* 0x000fe4000001ff00 */
[----:B------:R-:W-:Y:S01]  /*65a0*/  LOP3.LUT P4, R100, R85, 0xff, RZ, 0xc0, !PT ;  /* 0x000000ff55647812 */ /* 0x000fe2000788c0ff */
[----:B------:R-:W-:Y:S01]  /*65b0*/  UIMAD.WIDE.U32 UR4, UR8, UR4, URZ ;  /* 0x00000004080472a5 */ /* 0x000fe2000f8e00ff */
[----:B------:R-:W-:Y:S02]  /*65c0*/  SEL R4, RZ, 0xffffffff, P3 ;  /* 0xffffffffff047807 */ /* 0x000fe40001800000 */
[----:B------:R-:W-:Y:S02]  /*65d0*/  CS2R R52, SRZ ;  /* 0x0000000000347805 */ /* 0x000fe4000001ff00 */
[----:B------:R-:W-:Y:S01]  /*65e0*/  @P5 SHF.L.U32 R0, R81, 0x1f, RZ ;  /* 0x0000001f51005819 */ /* 0x000fe200000006ff */
[----:B------:R-:W-:Y:S01]  /*65f0*/  USHF.R.U32.HI UR5, URZ, UR6, UR5 ;  /* 0x00000006ff057299 */ /* 0x000fe20008011605 */
[----:B------:R-:W-:Y:S01]  /*6600*/  P2R R101, PR, RZ, 0x20 ;  /* 0x00000020ff657803 */ /* 0x000fe20000000000 */
[----:B------:R-:W-:Y:S01]  /*6610*/  UISETP.NE.AND UP0, UPT, UR10, 0x1, UPT ;  /* 0x000000010a00788c */ /* 0x000fe2000bf05270 */
[----:B------:R4:W2:Y:S01]  /*6620*/  @P5 SYNCS.PHASECHK.TRANS64.TRYWAIT P1, [UR49+0xc0], R0 ;  /* 0x0000c000ff0055a7 */ /* 0x0008a20008021131 */
[----:B------:R-:W-:Y:S02]  /*6630*/  CS2R R50, SRZ ;  /* 0x0000000000327805 */ /* 0x000fe4000001ff00 */
[----:B------:R-:W-:Y:S01]  /*6640*/  CS2R R48, SRZ ;  /* 0x0000000000307805 */ /* 0x000fe2000001ff00 */
[----:B------:R-:W-:Y:S01]  /*6650*/  USEL UR5, UR8, UR5, !UP0 ;  /* 0x0000000508057287 */ /* 0x000fe2000c000000 */
[----:B------:R-:W-:Y:S01]  /*6660*/  @P2 SEL R4, R3, R4, !P4 ;  /* 0x0000000403042207 */ /* 0x000fe20006000000 */
[----:B------:R-:W-:Y:S03]  /*6670*/  UISETP.NE.AND UP0, UPT, UR9, 0x1, UPT ;  /* 0x000000010900788c */ /* 0x000fe6000bf05270 */
[----:B------:R-:W-:Y:S01]  /*6680*/  LOP3.LUT R4, R4, 0x1, RZ, 0xc0, !PT ;  /* 0x0000000104047812 */ /* 0x000fe200078ec0ff */
[----:B------:R-:W-:Y:S02]  /*6690*/  IMAD R6, RZ, RZ, -UR5 ;  /* 0x80000005ff067e24 */ /* 0x000fe4000f8e02ff */
[----:B------:R-:W-:Y:S02]  /*66a0*/  IMAD.U32 R98, RZ, RZ, UR5 ;  /* 0x00000005ff627e24 */ /* 0x000fe4000f8e00ff */
[----:B------:R-:W-:Y:S01]  /*66b0*/  IMAD R99, R6, UR10, R99 ;  /* 0x0000000a06637c24 */ /* 0x000fe2000f8e0263 */
[----:B----4-:R-:W-:Y:S04]  /*66c0*/  SHF.L.U32 R0, R80, 0x1f, RZ ;  /* 0x0000001f50007819 */ /* 0x010fe800000006ff */
[----:B------:R4:W4:Y:S01]  /*66d0*/  SYNCS.PHASECHK.TRANS64.TRYWAIT P0, [R56+URZ+0x120], R0 ;  /* 0x00012000380075a7 */ /* 0x00092200080011ff */
[----:B-1----:R-:W-:Y:S07]  /*66e0*/  UIMAD.WIDE.U32 UR6, UR5, UR12, URZ ;  /* 0x0000000c050672a5 */ /* 0x002fee000f8e00ff */
[----:B------:R-:W-:Y:S02]  /*66f0*/  UMOV UR4, UR7 ;  /* 0x0000000700047c82 */ /* 0x000fe40008000000 */
[----:B------:R-:W-:Y:S04]  /*6700*/  USHF.R.U32.HI UR4, URZ, UR13, UR4 ;  /* 0x0000000dff047299 */ /* 0x000fe80008011604 */
[----:B------:R-:W-:Y:S02]  /*6710*/  USEL UR4, UR5, UR4, !UP0 ;  /* 0x0000000405047287 */ /* 0x000fe4000c000000 */
[----:B------:R-:W-:Y:S02]  /*6720*/  UISETP.NE.AND UP0, UPT, UR14, 0x1, UPT ;  /* 0x000000010e00788c */ /* 0x000fe4000bf05270 */
[----:B------:R-:W-:Y:S02]  /*6730*/  UIMAD.WIDE.U32 UR6, UR4, UR15, URZ ;  /* 0x0000000f040672a5 */ /* 0x000fe4000f8e00ff */
[----:B------:R-:W-:Y:S02]  /*6740*/  IMAD.U32 R97, RZ, RZ, UR4 ;  /* 0x00000004ff617e24 */ /* 0x000fe4000f8e00ff */
[----:B------:R-:W-:Y:S01]  /*6750*/  PLOP3.LUT P2, PT, PT, PT, UP0, 0x80, 0x8 ;  /* 0x000000000008781c */ /* 0x000fe20003f4f008 */
[----:B------:R-:W-:Y:S02]  /*6760*/  IMAD R5, RZ, RZ, -UR4 ;  /* 0x80000004ff057e24 */ /* 0x000fe4000f8e02ff */
[----:B------:R-:W-:Y:S01]  /*6770*/  UMOV UR6, UR7 ;  /* 0x0000000700067c82 */ /* 0x000fe20008000000 */
[----:B------:R-:W-:Y:S01]  /*6780*/  IMAD.U32 R96, RZ, RZ, UR4 ;  /* 0x00000004ff607e24 */ /* 0x000fe2000f8e00ff */
[----:B---3--:R-:W-:Y:S01]  /*6790*/  USHF.R.U32.HI UR6, URZ, UR11, UR6 ;  /* 0x0000000bff067299 */ /* 0x008fe20008011606 */
[----:B------:R-:W-:Y:S05]  /*67a0*/  IMAD R98, R5, UR9, R98 ;  /* 0x0000000905627c24 */ /* 0x000fea000f8e0262 */
[----:B------:R-:W-:Y:S02]  /*67b0*/  SEL R97, R97, UR6, !P2 ;  /* 0x0000000661617c07 */ /* 0x000fe4000d000000 */
[----:B------:R-:W-:Y:S03]  /*67c0*/  ISETP.NE.U32.AND P2, PT, R4, 0x1, PT ;  /* 0x000000010400780c */ /* 0x000fe60003f45070 */
[----:B------:R-:W-:Y:S01]  /*67d0*/  IMAD.MOV R3, RZ, RZ, -R97 ;  /* 0x000000ffff037224 */ /* 0x000fe200078e0a61 */
[----:B------:R-:W-:Y:S03]  /*67e0*/  P2R R59, PR, RZ, 0x4 ;  /* 0x00000004ff3b7803 */ /* 0x000fe60000000000 */
[----:B------:R-:W-:Y:S01]  /*67f0*/  IMAD R96, R3, UR14, R96 ;  /* 0x0000000e03607c24 */ /* 0x000fe2000f8e0260 */
[----:B--2---:R-:W-:Y:S01]  /*6800*/  @P5 SEL R58, RZ, 0x1, !P1 ;  /* 0x00000001ff3a5807 */ /* 0x004fe20004800000 */
[----:B------:R-:W-:Y:S06]  /*6810*/  @!P5 BRA `(.L_x_92) ;  /* 0x000000000058d947 */ /* 0x000fec0003800000 */
[----:B------:R-:W-:Y:S01]  /*6820*/  IMAD.MOV.U32 R71, RZ, RZ, RZ ;  /* 0x000000ffff477224 */ /* 0x000fe200078e00ff */
[----:B------:R-:W-:Y:S01]  /*6830*/  ISETP.NE.AND P1, PT, R58, RZ, PT ;  /* 0x000000ff3a00720c */ /* 0x000fe20003f25270 */
[----:B------:R-:W-:Y:S01]  /*6840*/  BSSY B0, `(.L_x_93) ;  /* 0x000000c000007945 */ /* 0x000fe20003800000 */
[----:B------:R-:W-:Y:S02]  /*6850*/  CS2R R50, SRZ ;  /* 0x0000000000327805 */ /* 0x000fe4000001ff00 */
[----:B------:R-:W-:Y:S02]  /*6860*/  CS2R R48, SRZ ;  /* 0x0000000000307805 */ /* 0x000fe4000001ff00 */
[----:B------:R-:W-:Y:S02]  /*6870*/  CS2R R54, SRZ ;  /* 0x0000000000367805 */ /* 0x000fe4000001ff00 */
[----:B------:R-:W-:Y:S02]  /*6880*/  CS2R R52, SRZ ;  /* 0x0000000000347805 */ /* 0x000fe4000001ff00 */
[----:B------:R-:W-:Y:S02]  /*6890*/  CS2R R62, SRZ ;  /* 0x00000000003e7805 */ /* 0x000fe4000001ff00 */
[----:B------:R-:W-:Y:S02]  /*68a0*/  CS2R R60, SRZ ;  /* 0x00000000003c7805 */ /* 0x000fe4000001ff00 */
[----:B------:R-:W-:Y:S01]  /*68b0*/  CS2R R68, SRZ ;  /* 0x0000000000447805 */ /* 0x000fe2000001ff00 */
[----:B------:R-:W-:Y:S06]  /*68c0*/  @P1 BRA `(.L_x_94) ;  /* 0x00000000000c1947 */ /* 0x000fec0003800000 */
[----:B------:R-:W-:Y:S04]  /*68d0*/  SHF.L.U32 R3, R81, 0x1f, RZ ;  /* 0x0000001f51037819 */ /* 0x000fe800000006ff */
[----:B------:R-:W1:Y:S02]  /*68e0*/  SYNCS.PHASECHK.TRANS64.TRYWAIT P1, [UR49+0xc0], R3 ;  /* 0x0000c003ff0075a7 */ /* 0x000e640008021131 */
[----:B-1----:R-:W-:Y:S05]  /*68f0*/  @!P1 BRA `(.L_x_95) ;  /* 0x0000003c00f89947 */ /* 0x002fea0003800000 */
.L_x_94:
[----:B------:R-:W-:Y:S05]  /*6900*/  BSYNC B0 ;  /* 0x0000000000007941 */ /* 0x000fea0003800000 */
.L_x_93:
[----:B------:R-:W-:Y:S01]  /*6910*/  ISETP.NE.AND P1, PT, R59, RZ, PT ;  /* 0x000000ff3b00720c */ /* 0x000fe20003f25270 */
[----:B------:R-:W-:Y:S11]  /*6920*/  HFMA2 R57, -RZ, RZ, 0, 5.9604644775390625e-08 ;  /* 0x00000001ff397431 */ /* 0x000ff600000001ff */
[----:B------:R-:W-:Y:S01]  /*6930*/  @!UPT UIADD3 URZ, UPT, UPT, URZ, URZ, URZ ;  /* 0x000000fffffff290 */ /* 0x000fe2000fffe0ff */
[----:B------:R2:W3:Y:S04]  /*6940*/  @P1 LDS.128 R48, [R82] ;  /* 0x0000000052301984 */ /* 0x0004e80000000c00 */
[----:B------:R2:W1:Y:S04]  /*6950*/  @P1 LDS.128 R52, [R95+0x10] ;  /* 0x000010005f341984 */ /* 0x0004680000000c00 */
[----:B------:R2:W1:Y:S04]  /*6960*/  @P1 LDS.128 R60, [R94+0x20] ;  /* 0x000020005e3c1984 */ /* 0x0004680000000c00 */
[----:B------:R2:W1:Y:S02]  /*6970*/  @P1 LDS.128 R68, [R102+0x30] ;  /* 0x0000300066441984 */ /* 0x0004640000000c00 */
.L_x_92:
[----:B------:R-:W-:Y:S05]  /*6980*/  BSYNC B1 ;  /* 0x0000000000017941 */ /* 0x000fea0003800000 */
.L_x_91:
[----:B-1----:R-:W-:Y:S04]  /*6990*/  SHF.R.U32.HI R2, RZ, 0x15, R39 ;  /* 0x00000015ff027819 */ /* 0x002fe80000011627 */
[----:B------:R-:W-:Y:S01]  /*69a0*/  LOP3.LUT P1, RZ, R2, 0x3, R86, 0x48, !PT ;  /* 0x0000000302ff7812 */ /* 0x000fe20007824856 */
[----:B------:R-:W-:Y:S01]  /*69b0*/  @!UPT UIADD3 URZ, UPT, UPT, URZ, URZ, URZ ;  /* 0x000000fffffff290 */ /* 0x000fe2000fffe0ff */
[----:B----4-:R-:W-:Y:S11]  /*69c0*/  @P0 BRA `(.L_x_96) ;  /* 0x0000000000080947 */ /* 0x010ff60003800000 */
[----:B------:R-:W1:Y:S02]  /*69d0*/  SYNCS.PHASECHK.TRANS64.TRYWAIT P0, [R56+URZ+0x120], R0 ;  /* 0x00012000380075a7 */ /* 0x000e6400080011ff */
[----:B-1----:R-:W-:Y:S05]  /*69e0*/  @!P0 BRA `(.L_x_97) ;  /* 0x0000003c00d48947 */ /* 0x002fea0003800000 */
.L_x_96:
[----:B------:R-:W-:Y:S05]  /*69f0*/  @!P1 BRA `(.L_x_98) ;  /* 0x0000000000409947 */ /* 0x000fea0003800000 */
[----:B------:R-:W4:Y:S01]  /*6a00*/  LDCU.64 UR8, c[0x4][0x70] ;  /* 0x01000e00ff0877ac */ /* 0x000f220008000a00 */
[----:B------:R-:W-:Y:S01]  /*6a10*/  MOV R3, 0x0 ;  /* 0x0000000000037802 */ /* 0x000fe20000000f00 */
[----:B------:R-:W-:Y:S02]  /*6a20*/  HFMA2 R12, -RZ, RZ, 0, 5.9604644775390625e-08 ;  /* 0x00000001ff0c7431 */ /* 0x000fe400000001ff */
[----:B------:R-:W-:Y:S02]  /*6a30*/  IMAD.MOV.U32 R8, RZ, RZ, 0x192 ;  /* 0x00000192ff087424 */ /* 0x000fe400078e00ff */
[----:B------:R-:W-:Y:S01]  /*6a40*/  IMAD.MOV.U32 R13, RZ, RZ, RZ ;  /* 0x000000ffff0d7224 */ /* 0x000fe200078e00ff */
[----:B------:R-:W5:Y:S01]  /*6a50*/  LDCU.64 UR6, c[0x4][0x78] ;  /* 0x01000f00ff0677ac */ /* 0x000f620008000a00 */
[----:B------:R-:W1:Y:S01]  /*6a60*/  LDC.64 R2, c[0x4][R3] ;  /* 0x0100000003027b82 */ /* 0x000e620000000a00 */
[----:B------:R-:W2:Y:S01]  /*6a70*/  LDCU.64 UR4, c[0x4][0x10] ;  /* 0x01000200ff0477ac */ /* 0x000ea20008000a00 */
[----:B----4-:R-:W-:Y:S01]  /*6a80*/  MOV R5, UR9 ;  /* 0x0000000900057c02 */ /* 0x010fe20008000f00 */
[----:B------:R-:W-:Y:S01]  /*6a90*/  IMAD.U32 R4, RZ, RZ, UR8 ;  /* 0x00000008ff047e24 */ /* 0x000fe2000f8e00ff */
[----:B-----5:R-:W-:Y:S01]  /*6aa0*/  MOV R7, UR7 ;  /* 0x0000000700077c02 */ /* 0x020fe20008000f00 */
[----:B------:R-:W-:Y:S01]  /*6ab0*/  IMAD.U32 R6, RZ, RZ, UR6 ;  /* 0x00000006ff067e24 */ /* 0x000fe2000f8e00ff */
[----:B--2---:R-:W-:Y:S01]  /*6ac0*/  MOV R11, UR5 ;  /* 0x00000005000b7c02 */ /* 0x004fe20008000f00 */
[----:B------:R-:W-:Y:S02]  /*6ad0*/  IMAD.U32 R10, RZ, RZ, UR4 ;  /* 0x00000004ff0a7e24 */ /* 0x000fe4000f8e00ff */
[----:B------:R-:W-:Y:S07]  /*6ae0*/  LEPC R20, `(.L_x_98) ;  /* 0x000000001014794e */ /* 0x000fee0000000000 */
[----:B-1-3--:R-:W-:Y:S05]  /*6af0*/  CALL.ABS.NOINC R2 ;  /* 0x0000000002007343 */ /* 0x00afea0003c00000 */
.L_x_98:
[----:B------:R-:W-:Y:S05]  /*6b00*/  WARPSYNC.ALL ;  /* 0x0000000000007948 */ /* 0x000fea0003800000 */
[----:B------:R-:W-:Y:S01]  /*6b10*/  R2UR UR4, R39 ;  /* 0x00000000270472ca */ /* 0x000fe200000e0000 */
[--C-:B---3--:R-:W-:Y:S01]  /*6b20*/  HADD2.F32 R3, -RZ, R48.reuse.H0_H0 ;  /* 0x20000030ff037230 */ /* 0x108fe20000004100 */
[----:B------:R-:W-:Y:S01]  /*6b30*/  ISETP.NE.AND P0, PT, R84, RZ, PT ;  /* 0x000000ff5400720c */ /* 0x000fe20003f05270 */
[--C-:B------:R-:W-:Y:S01]  /*6b40*/  HADD2.F32 R40, -RZ, R49.reuse.H0_H0 ;  /* 0x20000031ff287230 */ /* 0x100fe20000004100 */
[----:B------:R-:W-:Y:S01]  /*6b50*/  BSSY.RECONVERGENT B0, `(.L_x_99) ;  /* 0x0000089000007945 */ /* 0x000fe20003800200 */
[----:B------:R-:W-:Y:S08]  /*6b60*/  HADD2.F32 R42, -RZ, R49.H1_H1 ;  /* 0x30000031ff2a7230 */ /* 0x000ff00000004100 */
[----:B------:R-:W1:Y:S02]  /*6b70*/  LDTM.x32 R4, tmem[UR4] ;  /* 0x00000004000479ee */ /* 0x000e6400082c0000 */
[C---:B-1----:R-:W-:Y:S01]  /*6b80*/  FMUL R0, R38.reuse, R4 ;  /* 0x0000000426007220 */ /* 0x042fe20000400000 */
[----:B------:R-:W-:Y:S02]  /*6b90*/  HADD2.F32 R4, -RZ, R48.H1_H1 ;  /* 0x30000030ff047230 */ /* 0x000fe40000004100 */
[C---:B------:R-:W-:Y:S01]  /*6ba0*/  FMUL R2, R38.reuse, R5 ;  /* 0x0000000526027220 */ /* 0x040fe20000400000 */
[C---:B------:R-:W-:Y:S01]  /*6bb0*/  FMUL R7, R38.reuse, R7 ;  /* 0x0000000726077220 */ /* 0x040fe20000400000 */
[C---:B------:R-:W-:Y:S01]  /*6bc0*/  FFMA R0, R41.reuse, R3, R0 ;  /* 0x0000000329007223 */ /* 0x040fe20000000000 */
[C---:B------:R-:W-:Y:S01]  /*6bd0*/  FMUL R3, R38.reuse, R6 ;  /* 0x0000000626037220 */ /* 0x040fe20000400000 */
[C---:B------:R-:W-:Y:S01]  /*6be0*/  FFMA R2, R41.reuse, R4, R2 ;  /* 0x0000000429027223 */ /* 0x040fe20000000002 */
[C---:B------:R-:W-:Y:S01]  /*6bf0*/  FMUL R4, R38.reuse, R8 ;  /* 0x0000000826047220 */ /* 0x040fe20000400000 */
[C---:B------:R-:W-:Y:S01]  /*6c00*/  FMUL R8, R38.reuse, R12 ;  /* 0x0000000c26087220 */ /* 0x040fe20000400000 */
[C---:B------:R-:W-:Y:S01]  /*6c10*/  FFMA R3, R41.reuse, R40, R3 ;  /* 0x0000002829037223 */ /* 0x040fe20000000003 */
[C---:B------:R-:W-:Y:S01]  /*6c20*/  FMUL R12, R38.reuse, R16 ;  /* 0x00000010260c7220 */ /* 0x040fe20000400000 */
[C---:B------:R-:W-:Y:S01]  /*6c30*/  FMUL R16, R38.reuse, R20 ;  /* 0x0000001426107220 */ /* 0x040fe20000400000 */
[C---:B------:R-:W-:Y:S01]  /*6c40*/  FMUL R20, R38.reuse, R24 ;  /* 0x0000001826147220 */ /* 0x040fe20000400000 */
[C---:B------:R-:W-:Y:S01]  /*6c50*/  FMUL R24, R38.reuse, R28 ;  /* 0x0000001c26187220 */ /* 0x040fe20000400000 */
[----:B------:R-:W-:Y:S01]  /*6c60*/  FMUL R28, R38, R32 ;  /* 0x00000020261c7220 */ /* 0x000fe20000400000 */
[--C-:B------:R-:W-:Y:S01]  /*6c70*/  HADD2.F32 R32, -RZ, R50.reuse.H0_H0 ;  /* 0x20000032ff207230 */ /* 0x100fe20000004100 */
[----:B------:R-:W-:Y:S01]  /*6c80*/  F2FP.F16.F32.PACK_AB R44, R2, R0 ;  /* 0x00000000022c723e */ /* 0x000fe200000000ff */
[----:B------:R-:W-:Y:S02]  /*6c90*/  HADD2.F32 R0, -RZ, R50.H1_H1 ;  /* 0x30000032ff007230 */ /* 0x000fe40000004100 */
[C---:B------:R-:W-:Y:S01]  /*6ca0*/  FMUL R5, R38.reuse, R9 ;  /* 0x0000000926057220 */ /* 0x040fe20000400000 */
[--C-:B------:R-:W-:Y:S02]  /*6cb0*/  HADD2.F32 R2, -RZ, R51.reuse.H0_H0 ;  /* 0x20000033ff027230 */ /* 0x100fe40000004100 */
[C---:B------:R-:W-:Y:S01]  /*6cc0*/  FFMA R7, R41.reuse, R42, R7 ;  /* 0x0000002a29077223 */ /* 0x040fe20000000007 */
[C---:B------:R-:W-:Y:S01]  /*6cd0*/  FFMA R4, R41.reuse, R32, R4 ;  /* 0x0000002029047223 */ /* 0x040fe20000000004 */
[----:B------:R-:W-:Y:S02]  /*6ce0*/  HADD2.F32 R32, -RZ, R51.H1_H1 ;  /* 0x30000033ff207230 */ /* 0x000fe40000004100 */
[----:B------:R-:W-:Y:S01]  /*6cf0*/  FFMA R5, R41, R0, R5 ;  /* 0x0000000029057223 */ /* 0x000fe20000000005 */
[--C-:B------:R-:W-:Y:S01]  /*6d00*/  HADD2.F32 R0, -RZ, R52.reuse.H0_H0 ;  /* 0x20000034ff007230 */ /* 0x100fe20000004100 */
[----:B------:R-:W-:Y:S01]  /*6d10*/  F2FP.F16.F32.PACK_AB R45, R7, R3 ;  /* 0x00000003072d723e */ /* 0x000fe200000000ff */
[C---:B------:R-:W-:Y:S01]  /*6d20*/  FMUL R6, R38.reuse, R10 ;  /* 0x0000000a26067220 */ /* 0x040fe20000400000 */
[--C-:B------:R-:W-:Y:S01]  /*6d30*/  HADD2.F32 R3, -RZ, R53.reuse.H0_H0 ;  /* 0x20000035ff037230 */ /* 0x100fe20000004100 */
[----:B------:R-:W-:Y:S01]  /*6d40*/  F2FP.F16.F32.PACK_AB R46, R5, R4 ;  /* 0x00000004052e723e */ /* 0x000fe200000000ff */
[C---:B------:R-:W-:Y:S01]  /*6d50*/  FMUL R11, R38.reuse, R11 ;  /* 0x0000000b260b7220 */ /* 0x040fe20000400000 */
[C---:B------:R-:W-:Y:S01]  /*6d60*/  FFMA R6, R41.reuse, R2, R6 ;  /* 0x0000000229067223 */ /* 0x040fe20000000006 */
[----:B------:R-:W-:Y:S02]  /*6d70*/  HADD2.F32 R2, -RZ, R52.H1_H1 ;  /* 0x30000034ff027230 */ /* 0x000fe40000004100 */
[C---:B------:R-:W-:Y:S01]  /*6d80*/  FMUL R9, R38.reuse, R13 ;  /* 0x0000000d26097220 */ /* 0x040fe20000400000 */
[C---:B------:R-:W-:Y:S01]  /*6d90*/  FFMA R11, R41.reuse, R32, R11 ;  /* 0x00000020290b7223 */ /* 0x040fe2000000000b */
[C---:B------:R-:W-:Y:S01]  /*6da0*/  FFMA R8, R41.reuse, R0, R8 ;  /* 0x0000000029087223 */ /* 0x040fe20000000008 */
[C---:B------:R-:W-:Y:S01]  /*6db0*/  FMUL R10, R38.reuse, R14 ;  /* 0x0000000e260a7220 */ /* 0x040fe20000400000 */
[----:B------:R-:W-:Y:S02]  /*6dc0*/  HADD2.F32 R0, -RZ, R53.H1_H1 ;  /* 0x30000035ff007230 */ /* 0x000fe40000004100 */
[C---:B------:R-:W-:Y:S01]  /*6dd0*/  FMUL R15, R38.reuse, R15 ;  /* 0x0000000f260f7220 */ /* 0x040fe20000400000 */
[C---:B------:R-:W-:Y:S01]  /*6de0*/  FFMA R9, R41.reuse, R2, R9 ;  /* 0x0000000229097223 */ /* 0x040fe20000000009 */
[C---:B------:R-:W-:Y:S01]  /*6df0*/  FFMA R10, R41.reuse, R3, R10 ;  /* 0x00000003290a7223 */ /* 0x040fe2000000000a */
[--C-:B------:R-:W-:Y:S02]  /*6e00*/  HADD2.F32 R2, -RZ, R54.reuse.H0_H0 ;  /* 0x20000036ff027230 */ /* 0x100fe40000004100 */
[C---:B------:R-:W-:Y:S01]  /*6e10*/  FFMA R15, R41.reuse, R0, R15 ;  /* 0x00000000290f7223 */ /* 0x040fe2000000000f */
[----:B------:R-:W-:Y:S02]  /*6e20*/  HADD2.F32 R3, -RZ, R54.H1_H1 ;  /* 0x30000036ff037230 */ /* 0x000fe40000004100 */
[C---:B------:R-:W-:Y:S01]  /*6e30*/  FMUL R13, R38.reuse, R17 ;  /* 0x00000011260d7220 */ /* 0x040fe20000400000 */
[--C-:B------:R-:W-:Y:S02]  /*6e40*/  HADD2.F32 R0, -RZ, R55.reuse.H0_H0 ;  /* 0x20000037ff007230 */ /* 0x100fe40000004100 */
[C---:B------:R-:W-:Y:S01]  /*6e50*/  FMUL R14, R38.reuse, R18 ;  /* 0x00000012260e7220 */ /* 0x040fe20000400000 */
[C---:B------:R-:W-:Y:S01]  /*6e60*/  FFMA R12, R41.reuse, R2, R12 ;  /* 0x00000002290c7223 */ /* 0x040fe2000000000c */
[C---:B------:R-:W-:Y:S01]  /*6e70*/  FFMA R13, R41.reuse, R3, R13 ;  /* 0x00000003290d7223 */ /* 0x040fe2000000000d */
[----:B------:R-:W-:Y:S02]  /*6e80*/  HADD2.F32 R2, -RZ, R55.H1_H1 ;  /* 0x30000037ff027230 */ /* 0x000fe40000004100 */
[C---:B------:R-:W-:Y:S01]  /*6e90*/  FFMA R14, R41.reuse, R0, R14 ;  /* 0x00000000290e7223 */ /* 0x040fe2000000000e */
[C---:B------:R-:W-:Y:S01]  /*6ea0*/  FMUL R19, R38.reuse, R19 ;  /* 0x0000001326137220 */ /* 0x040fe20000400000 */
[--C-:B------:R-:W-:Y:S02]  /*6eb0*/  HADD2.F32 R0, -RZ, R60.reuse.H0_H0 ;  /* 0x2000003cff007230 */ /* 0x100fe40000004100 */
[C---:B------:R-:W-:Y:S01]  /*6ec0*/  FMUL R17, R38.reuse, R21 ;  /* 0x0000001526117220 */ /* 0x040fe20000400000 */
[--C-:B------:R-:W-:Y:S02]  /*6ed0*/  HADD2.F32 R3, -RZ, R61.reuse.H0_H0 ;  /* 0x2000003dff037230 */ /* 0x100fe40000004100 */
[C---:B------:R-:W-:Y:S01]  /*6ee0*/  FFMA R19, R41.reuse, R2, R19 ;  /* 0x0000000229137223 */ /* 0x040fe20000000013 */
[----:B------:R-:W-:Y:S02]  /*6ef0*/  HADD2.F32 R2, -RZ, R60.H1_H1 ;  /* 0x3000003cff027230 */ /* 0x000fe40000004100 */
[C---:B------:R-:W-:Y:S01]  /*6f00*/  FFMA R16, R41.reuse, R0, R16 ;  /* 0x0000000029107223 */ /* 0x040fe20000000010 */
[C---:B------:R-:W-:Y:S01]  /*6f10*/  FMUL R18, R38.reuse, R22 ;  /* 0x0000001626127220 */ /* 0x040fe20000400000 */
[----:B------:R-:W-:Y:S02]  /*6f20*/  HADD2.F32 R0, -RZ, R61.H1_H1 ;  /* 0x3000003dff007230 */ /* 0x000fe40000004100 */
[C---:B------:R-:W-:Y:S01]  /*6f30*/  FMUL R23, R38.reuse, R23 ;  /* 0x0000001726177220 */ /* 0x040fe20000400000 */
[C---:B------:R-:W-:Y:S01]  /*6f40*/  FFMA R17, R41.reuse, R2, R17 ;  /* 0x0000000229117223 */ /* 0x040fe20000000011 */
[C---:B------:R-:W-:Y:S01]  /*6f50*/  FFMA R18, R41.reuse, R3, R18 ;  /* 0x0000000329127223 */ /* 0x040fe20000000012 */
[--C-:B------:R-:W-:Y:S02]  /*6f60*/  HADD2.F32 R2, -RZ, R62.reuse.H0_H0 ;  /* 0x2000003eff027230 */ /* 0x100fe40000004100 */
[----:B------:R-:W-:Y:S01]  /*6f70*/  FFMA R23, R41, R0, R23 ;  /* 0x0000000029177223 */ /* 0x000fe20000000017 */
[----:B------:R-:W-:Y:S02]  /*6f80*/  HADD2.F32 R0, -RZ, R62.H1_H1 ;  /* 0x3000003eff007230 */ /* 0x000fe40000004100 */
[C---:B------:R-:W-:Y:S01]  /*6f90*/  FMUL R21, R38.reuse, R25 ;  /* 0x0000001926157220 */ /* 0x040fe20000400000 */
[----:B------:R-:W-:Y:S01]  /*6fa0*/  F2FP.F16.F32.PACK_AB R47, R11, R6 ;  /* 0x000000060b2f723e */ /* 0x000fe200000000ff */
[--C-:B------:R-:W-:Y:S02]  /*6fb0*/  HADD2.F32 R3, -RZ, R63.reuse.H0_H0 ;  /* 0x2000003fff037230 */ /* 0x100fe40000004100 */
[C---:B------:R-:W-:Y:S01]  /*6fc0*/  FMUL R22, R38.reuse, R26 ;  /* 0x0000001a26167220 */ /* 0x040fe20000400000 */
[C---:B------:R-:W-:Y:S01]  /*6fd0*/  FFMA R20, R41.reuse, R2, R20 ;  /* 0x0000000229147223 */ /* 0x040fe20000000014 */
[C---:B------:R-:W-:Y:S01]  /*6fe0*/  FFMA R21, R41.reuse, R0, R21 ;  /* 0x0000000029157223 */ /* 0x040fe20000000015 */
[----:B------:R1:W-:Y:S01]  /*6ff0*/  STS.128 [R82], R44 ;  /* 0x0000002c52007388 */ /* 0x0003e20000000c00 */
[----:B------:R-:W-:Y:S02]  /*7000*/  HADD2.F32 R0, -RZ, R63.H1_H1 ;  /* 0x3000003fff007230 */ /* 0x000fe40000004100 */
[----:B------:R-:W-:Y:S01]  /*7010*/  FFMA R22, R41, R3, R22 ;  /* 0x0000000329167223 */ /* 0x000fe20000000016 */
[C---:B------:R-:W-:Y:S01]  /*7020*/  FMUL R27, R38.reuse, R27 ;  /* 0x0000001b261b7220 */ /* 0x040fe20000400000 */
[--C-:B------:R-:W-:Y:S01]  /*7030*/  HADD2.F32 R2, -RZ, R68.reuse.H0_H0 ;  /* 0x20000044ff027230 */ /* 0x100fe20000004100 */
[----:B------:R-:W-:Y:S01]  /*7040*/  F2FP.F16.F32.PACK_AB R8, R9, R8 ;  /* 0x000000080908723e */ /* 0x000fe200000000ff */
[----:B------:R-:W-:Y:S01]  /*7050*/  HADD2.F32 R3, -RZ, R68.H1_H1 ;  /* 0x30000044ff037230 */ /* 0x000fe20000004100 */
[----:B------:R-:W-:Y:S01]  /*7060*/  F2FP.F16.F32.PACK_AB R9, R15, R10 ;  /* 0x0000000a0f09723e */ /* 0x000fe200000000ff */
[C---:B------:R-:W-:Y:S01]  /*7070*/  FMUL R25, R38.reuse, R29 ;  /* 0x0000001d26197220 */ /* 0x040fe20000400000 */
[--C-:B------:R-:W-:Y:S01]  /*7080*/  HADD2.F32 R4, -RZ, R69.reuse.H0_H0 ;  /* 0x20000045ff047230 */ /* 0x100fe20000004100 */
[----:B------:R-:W-:Y:S01]  /*7090*/  F2FP.F16.F32.PACK_AB R10, R13, R12 ;  /* 0x0000000c0d0a723e */ /* 0x000fe200000000ff */
[C---:B------:R-:W-:Y:S01]  /*70a0*/  FMUL R26, R38.reuse, R30 ;  /* 0x0000001e261a7220 */ /* 0x040fe20000400000 */
[----:B------:R-:W-:Y:S01]  /*70b0*/  F2FP.F16.F32.PACK_AB R11, R19, R14 ;  /* 0x0000000e130b723e */ /* 0x000fe200000000ff */
[C---:B------:R-:W-:Y:S01]  /*70c0*/  FFMA R27, R41.reuse, R0, R27 ;  /* 0x00000000291b7223 */ /* 0x040fe2000000001b */
[C---:B------:R-:W-:Y:S01]  /*70d0*/  FFMA R24, R41.reuse, R2, R24 ;  /* 0x0000000229187223 */ /* 0x040fe20000000018 */
[----:B------:R-:W-:Y:S02]  /*70e0*/  HADD2.F32 R0, -RZ, R69.H1_H1 ;  /* 0x30000045ff007230 */ /* 0x000fe40000004100 */
[C---:B------:R-:W-:Y:S01]  /*70f0*/  FFMA R25, R41.reuse, R3, R25 ;  /* 0x0000000329197223 */ /* 0x040fe20000000019 */
[----:B------:R1:W-:Y:S01]  /*7100*/  STS.128 [R95+0x10], R8 ;  /* 0x000010085f007388 */ /* 0x0003e20000000c00 */
[C---:B------:R-:W-:Y:S01]  /*7110*/  FMUL R31, R38.reuse, R31 ;  /* 0x0000001f261f7220 */ /* 0x040fe20000400000 */
[--C-:B------:R-:W-:Y:S02]  /*7120*/  HADD2.F32 R2, -RZ, R70.reuse.H0_H0 ;  /* 0x20000046ff027230 */ /* 0x100fe40000004100 */
[----:B------:R-:W-:Y:S01]  /*7130*/  FFMA R26, R41, R4, R26 ;  /* 0x00000004291a7223 */ /* 0x000fe2000000001a */
[----:B------:R-:W-:Y:S02]  /*7140*/  HADD2.F32 R3, -RZ, R70.H1_H1 ;  /* 0x30000046ff037230 */ /* 0x000fe40000004100 */
[C---:B------:R-:W-:Y:S01]  /*7150*/  FMUL R29, R38.reuse, R33 ;  /* 0x00000021261d7220 */ /* 0x040fe20000400000 */
[--C-:B------:R-:W-:Y:S01]  /*7160*/  HADD2.F32 R4, -RZ, R71.reuse.H0_H0 ;  /* 0x20000047ff047230 */ /* 0x100fe20000004100 */
[----:B------:R-:W-:Y:S01]  /*7170*/  F2FP.F16.F32.PACK_AB R16, R17, R16 ;  /* 0x000000101110723e */ /* 0x000fe200000000ff */
[C---:B------:R-:W-:Y:S01]  /*7180*/  FMUL R30, R38.reuse, R34 ;  /* 0x00000022261e7220 */ /* 0x040fe20000400000 */
[----:B------:R-:W-:Y:S01]  /*7190*/  HADD2.F32 R5, -RZ, R71.H1_H1 ;  /* 0x30000047ff057230 */ /* 0x000fe20000004100 */
[----:B------:R-:W-:Y:S01]  /*71a0*/  F2FP.F16.F32.PACK_AB R17, R23, R18 ;  /* 0x000000121711723e */ /* 0x000fe200000000ff */
[----:B------:R-:W-:Y:S01]  /*71b0*/  FFMA R31, R41, R0, R31 ;  /* 0x00000000291f7223 */ /* 0x000fe2000000001f */
[----:B------:R-:W-:Y:S01]  /*71c0*/  FMUL R35, R38, R35 ;  /* 0x0000002326237220 */ /* 0x000fe20000400000 */
[----:B------:R-:W-:Y:S01]  /*71d0*/  F2FP.F16.F32.PACK_AB R18, R21, R20 ;  /* 0x000000141512723e */ /* 0x000fe200000000ff */
[----:B------:R-:W-:Y:S01]  /*71e0*/  FFMA R28, R41, R2, R28 ;  /* 0x00000002291c7223 */ /* 0x000fe2000000001c */
[----:B------:R-:W-:Y:S01]  /*71f0*/  F2FP.F16.F32.PACK_AB R19, R27, R22 ;  /* 0x000000161b13723e */ /* 0x000fe200000000ff */
[C---:B------:R-:W-:Y:S01]  /*7200*/  FFMA R29, R41.reuse, R3, R29 ;  /* 0x00000003291d7223 */ /* 0x040fe2000000001d */
[C---:B------:R-:W-:Y:S01]  /*7210*/  FFMA R30, R41.reuse, R4, R30 ;  /* 0x00000004291e7223 */ /* 0x040fe2000000001e */
[----:B------:R-:W-:Y:S01]  /*7220*/  FFMA R35, R41, R5, R35 ;  /* 0x0000000529237223 */ /* 0x000fe20000000023 */
[----:B------:R-:W-:Y:S01]  /*7230*/  F2FP.F16.F32.PACK_AB R24, R25, R24 ;  /* 0x000000181918723e */ /* 0x000fe200000000ff */
[----:B------:R1:W-:Y:S01]  /*7240*/  STS.128 [R94+0x20], R16 ;  /* 0x000020105e007388 */ /* 0x0003e20000000c00 */
[----:B------:R-:W-:Y:S02]  /*7250*/  F2FP.F16.F32.PACK_AB R25, R31, R26 ;  /* 0x0000001a1f19723e */ /* 0x000fe400000000ff */
[----:B------:R-:W-:Y:S02]  /*7260*/  F2FP.F16.F32.PACK_AB R26, R29, R28 ;  /* 0x0000001c1d1a723e */ /* 0x000fe400000000ff */
[----:B------:R-:W-:Y:S05]  /*7270*/  F2FP.F16.F32.PACK_AB R27, R35, R30 ;  /* 0x0000001e231b723e */ /* 0x000fea00000000ff */
[----:B------:R1:W-:Y:S01]  /*7280*/  STS.128 [R102+0x30], R24 ;  /* 0x0000301866007388 */ /* 0x0003e20000000c00 */
[----:B------:R-:W-:Y:S01]  /*7290*/  @!PT LDS RZ, [RZ] ;  /* 0x00000000fffff984 */ /* 0x000fe20000000800 */
[----:B------:R-:W-:Y:S01]  /*72a0*/  @!PT LDS RZ, [RZ] ;  /* 0x00000000fffff984 */ /* 0x000fe20000000800 */
[----:B------:R-:W-:Y:S01]  /*72b0*/  @!PT LDS RZ, [RZ] ;  /* 0x00000000fffff984 */ /* 0x000fe20000000800 */
[----:B------:R-:W-:Y:S01]  /*72c0*/  @!PT LDS RZ, [RZ] ;  /* 0x00000000fffff984 */ /* 0x000fe20000000800 */
[----:B------:R3:W-:Y:S07]  /*72d0*/  MEMBAR.ALL.CTA ;  /* 0x0000000000007992 */ /* 0x0007ee0000008000 */
[----:B---3--:R-:W3:Y:S02]  /*72e0*/  FENCE.VIEW.ASYNC.S ;  /* 0x00000000000073c6 */ /* 0x008ee40000000000 */
[----:B---3--:R-:W-:Y:S06]  /*72f0*/  BAR.SYNC.DEFER_BLOCKING 0x1, 0x80 ;  /* 0x0042000000007b1d */ /* 0x008fec0000010000 */
[----:B------:R-:W-:Y:S05]  /*7300*/  @P0 BRA `(.L_x_100) ;  /* 0x0000000000340947 */ /* 0x000fea0003800000 */
[----:B------:R-:W3:Y:S01]  /*7310*/  LDCU.64 UR6, c[0x0][0x348] ;  /* 0x00006900ff0677ac */ /* 0x000ee20008000a00 */
[----:B------:R-:W-:Y:S02]  /*7320*/  R2UR UR42, R99 ;  /* 0x00000000632a72ca */ /* 0x000fe400000e0000 */
[----:B------:R-:W-:Y:S01]  /*7330*/  R2UR UR43, R98 ;  /* 0x00000000622b72ca */ /* 0x000fe200000e0000 */
[----:B------:R-:W-:Y:S01]  /*7340*/  UIADD3 UR4, UPT, UPT, UR49, 0x200, URZ ;  /* 0x0000020031047890 */ /* 0x000fe2000fffe0ff */
[----:B------:R-:W-:Y:S02]  /*7350*/  R2UR UR44, R96 ;  /* 0x00000000602c72ca */ /* 0x000fe400000e0000 */
[----:B------:R-:W-:Y:S03]  /*7360*/  R2UR UR45, R97 ;  /* 0x00000000612d72ca */ /* 0x000fe600000e0000 */
[----:B------:R-:W-:Y:S05]  /*7370*/  IMAD.U32 R76, RZ, RZ, UR4 ;  /* 0x00000004ff4c7e24 */ /* 0x000fea000f8e00ff */
[----:B------:R-:W-:Y:S01]  /*7380*/  R2UR UR40, R76 ;  /* 0x000000004c2872ca */ /* 0x000fe200000e0000 */
[----:B---3--:R-:W-:Y:S04]  /*7390*/  UIADD3 UR4, UP0, UPT, UR6, 0x780, URZ ;  /* 0x0000078006047890 */ /* 0x008fe8000ff1e0ff */
[----:B------:R-:W-:Y:S09]  /*73a0*/  UIADD3.X UR5, UPT, UPT, URZ, UR7, URZ, UP0, !UPT ;  /* 0x00000007ff057290 */ /* 0x000ff200087fe4ff */
[----:B------:R3:W-:Y:S01]  /*73b0*/  UTMASTG.5D.IM2COL [UR40], [UR4] ;  /* 0x00000028040073b5 */ /* 0x0007e20008060000 */
[----:B------:R0:W-:Y:S01]  /*73c0*/  UTMACMDFLUSH ;  /* 0x00000000000079b7 */ /* 0x0001e20000000000 */
[----:B---3--:R-:W-:Y:S04]  /*73d0*/  DEPBAR.LE SB0, 0x1 ;  /* 0x000080400000791a */ /* 0x008fe80000000000 */
.L_x_100:
[----:B------:R-:W-:Y:S05]  /*73e0*/  BSYNC.RECONVERGENT B0 ;  /* 0x0000000000007941 */ /* 0x000fea0003800200 */
.L_x_99:
[----:B------:R-:W-:Y:S01]  /*73f0*/  BAR.SYNC.DEFER_BLOCKING 0x1, 0x80 ;  /* 0x0042000000007b1d */ /* 0x000fe20000010000 */
[----:B------:R-:W-:Y:S01]  /*7400*/  ISETP.NE.AND P1, PT, R101, RZ, PT ;  /* 0x000000ff6500720c */ /* 0x000fe20003f25270 */
[----:B------:R-:W-:Y:S01]  /*7410*/  UISETP.NE.AND UP0, UPT, UR53, URZ, UPT ;  /* 0x000000ff3500728c */ /* 0x000fe2000bf05270 */
[----:B------:R-:W-:Y:S11]  /*7420*/  LEA R2, R57, UR49, 0x3 ;  /* 0x0000003139027c11 */ /* 0x000ff6000f8e18ff */
[----:B------:R-:W-:Y:S01]  /*7430*/  @P1 SHF.L.U32 R4, R81, 0x1f, RZ ;  /* 0x0000001f51041819 */ /* 0x000fe200000006ff */
[----:B------:R-:W-:Y:S06]  /*7440*/  BRA.U !UP0, `(.L_x_101) ;  /* 0x0000000108247547 */ /* 0x000fec000b800000 */
[----:B------:R-:W3:Y:S01]  /*7450*/  S2R R0, SR_CgaCtaId ;  /* 0x0000000000007919 */ /* 0x000ee20000008800 */
[----:B------:R-:W-:Y:S01]  /*7460*/  IMAD.U32 R3, RZ, RZ, UR50 ;  /* 0x00000032ff037e24 */ /* 0x000fe2000f8e00ff */
[----:B------:R-:W-:Y:S04]  /*7470*/  UIADD3 UR4, UPT, UPT, UR50, 0x1, URZ ;  /* 0x0000000132047890 */ /* 0x000fe8000fffe0ff */
[----:B------:R-:W-:Y:S01]  /*7480*/  @P1 LEA R3, R3, UR49, 0x3 ;  /* 0x0000003103031c11 */ /* 0x000fe2000f8e18ff */
[----:B------:R-:W-:Y:S04]  /*7490*/  UISETP.NE.AND UP0, UPT, UR4, 0x4, UPT ;  /* 0x000000040400788c */ /* 0x000fe8000bf05270 */
[----:B------:R-:W-:Y:S01]  /*74a0*/  @P1 VIADD R3, R3, 0xe0 ;  /* 0x000000e003031836 */ /* 0x000fe20000000000 */
[----:B------:R-:W-:Y:S04]  /*74b0*/  USEL UR50, UR4, URZ, UP0 ;  /* 0x000000ff04327287 */ /* 0x000fe80008000000 */
[----:B---3--:R-:W-:Y:S04]  /*74c0*/  @P1 PRMT R0, R0, 0x654, R3 ;  /* 0x0000065400001816 */ /* 0x008fe80000000003 */
[----:B------:R3:W-:Y:S04]  /*74d0*/  @P1 SYNCS.ARRIVE.TRANS64.RED.A1T0 RZ, [R0+URZ], RZ ;  /* 0x000000ff00ff19a7 */ /* 0x0007e800081004ff */
.L_x_101:
[----:B------:R-:W4:Y:S01]  /*74e0*/  @P1 SYNCS.PHASECHK.TRANS64.TRYWAIT P0, [R2+URZ+0xc0], R4 ;  /* 0x0000c004020015a7 */ /* 0x000f2200080011ff */
[----:B------:R-:W-:Y:S01]  /*74f0*/  BSSY B1, `(.L_x_102) ;  /* 0x0000016000017945 */ /* 0x000fe20003800000 */
[----:B----4-:R-:W-:Y:S03]  /*7500*/  @P1 SEL R58, RZ, 0x1, !P0 ;  /* 0x00000001ff3a1807 */ /* 0x010fe60004000000 */
[----:B------:R-:W-:Y:S05]  /*7510*/  @!P1 BRA `(.L_x_103) ;  /* 0x00000000004c9947 */ /* 0x000fea0003800000 */
[----:B------:R-:W-:Y:S01]  /*7520*/  ISETP.NE.AND P0, PT, R58, RZ, PT ;  /* 0x000000ff3a00720c */ /* 0x000fe20003f05270 */
[----:B------:R-:W-:Y:S01]  /*7530*/  BSSY B0, `(.L_x_104) ;  /* 0x000000b000007945 */ /* 0x000fe20003800000 */
[----:B------:R-:W-:Y:S11]  /*7540*/  ISETP.NE.AND P1, PT, R59, RZ, PT ;  /* 0x000000ff3b00720c */ /* 0x000ff60003f25270 */
[----:B------:R-:W-:Y:S02]  /*7550*/  @!UPT UIADD3 URZ, UPT, UPT, URZ, URZ, URZ ;  /* 0x000000fffffff290 */ /* 0x000fe4000fffe0ff */
[C---:B------:R-:W-:Y:S01]  /*7560*/  @P1 IMAD R6, R57.reuse, 0x2000, R82 ;  /* 0x0000200039061824 */ /* 0x040fe200078e0252 */
[C---:B------:R-:W-:Y:S01]  /*7570*/  @P1 LEA R4, R57.reuse, R94, 0xd ;  /* 0x0000005e39041211 */ /* 0x040fe200078e68ff */
[C---:B------:R-:W-:Y:S02]  /*7580*/  @P1 IMAD R5, R57.reuse, 0x2000, R95 ;  /* 0x0000200039051824 */ /* 0x040fe400078e025f */
[----:B------:R-:W-:Y:S01]  /*7590*/  @P1 IMAD R3, R57, 0x2000, R102 ;  /* 0x0000200039031824 */ /* 0x000fe200078e0266 */
[----:B------:R-:W-:Y:S06]  /*75a0*/  @P0 BRA `(.L_x_105) ;  /* 0x00000000000c0947 */ /* 0x000fec0003800000 */
[----:B---3--:R-:W-:Y:S04]  /*75b0*/  SHF.L.U32 R0, R81, 0x1f, RZ ;  /* 0x0000001f51007819 */ /* 0x008fe800000006ff */
[----:B------:R-:W3:Y:S02]  /*75c0*/  SYNCS.PHASECHK.TRANS64.TRYWAIT P0, [R2+URZ+0xc0], R0 ;  /* 0x0000c000020075a7 */ /* 0x000ee400080011ff */
[----:B---3--:R-:W-:Y:S05]  /*75d0*/  @!P0 BRA `(.L_x_106) ;  /* 0x0000003000ec8947 */ /* 0x008fea0003800000 */
.L_x_105:
[----:B------:R-:W-:Y:S05]  /*75e0*/  BSYNC B0 ;  /* 0x0000000000007941 */ /* 0x000fea0003800000 */
.L_x_104:
[----:B------:R-:W-:Y:S02]  /*75f0*/  ISETP.NE.AND P0, PT, R59, RZ, PT ;  /* 0x000000ff3b00720c */ /* 0x000fe40003f05270 */
[----:B------:R-:W-:Y:S11]  /*7600*/  IADD3 R57, PT, PT, R57, 0x1, RZ ;  /* 0x0000000139397810 */ /* 0x000ff60007ffe0ff */
[----:B------:R4:W1:Y:S04]  /*7610*/  @P0 LDS.128 R48, [R6] ;  /* 0x0000000006300984 */ /* 0x0008680000000c00 */
[----:B------:R4:W1:Y:S04]  /*7620*/  @P0 LDS.128 R52, [R5+0x10] ;  /* 0x0000100005340984 */ /* 0x0008680000000c00 */
[----:B------:R4:W1:Y:S04]  /*7630*/  @P0 LDS.128 R60, [R4+0x20] ;  /* 0x00002000043c0984 */ /* 0x0008680000000c00 */
[----:B------:R4:W1:Y:S02]  /*7640*/  @P0 LDS.128 R68, [R3+0x30] ;  /* 0x0000300003440984 */ /* 0x0008640000000c00 */
.L_x_103:
[----:B------:R-:W-:Y:S05]  /*7650*/  BSYNC B1 ;  /* 0x0000000000017941 */ /* 0x000fea0003800000 */
.L_x_102:
[----:B---3--:R-:W-:Y:S05]  /*7660*/  VIADD R0, R39, 0x20 ;  /* 0x0000002027007836 */ /* 0x008fea0000000000 */
[----:B------:R-:W-:Y:S04]  /*7670*/  SHF.R.U32.HI R0, RZ, 0x15, R0 ;  /* 0x00000015ff007819 */ /* 0x000fe80000011600 */
[----:B------:R-:W-:Y:S11]  /*7680*/  LOP3.LUT P0, RZ, R0, 0x3, R86, 0x48, !PT ;  /* 0x0000000300ff7812 */ /* 0x000ff60007804856 */
[----:B------:R-:W-:Y:S02]  /*7690*/  @!UPT UIADD3 URZ, UPT, UPT, URZ, URZ, URZ ;  /* 0x000000fffffff290 */ /* 0x000fe4000fffe0ff */
[----:B------:R-:W-:Y:S05]  /*76a0*/  @!P0 BRA `(.L_x_107) ;  /* 0x0000000000408947 */ /* 0x000fea0003800000 */
[----:B------:R-:W3:Y:S01]  /*76b0*/  LDCU.64 UR8, c[0x4][0x70] ;  /* 0x01000e00ff0877ac */ /* 0x000ee20008000a00 */
[----:B----4-:R-:W-:Y:S01]  /*76c0*/  MOV R3, 0x0 ;  /* 0x0000000000037802 */ /* 0x010fe20000000f00 */
[----:B------:R-:W-:Y:S02]  /*76d0*/  HFMA2 R12, -RZ, RZ, 0, 5.9604644775390625e-08 ;  /* 0x00000001ff0c7431 */ /* 0x000fe400000001ff */
[----:B-1----:R-:W-:Y:S02]  /*76e0*/  IMAD.MOV.U32 R8, RZ, RZ, 0x192 ;  /* 0x00000192ff087424 */ /* 0x002fe400078e00ff */
[----:B------:R-:W-:Y:S01]  /*76f0*/  IMAD.MOV.U32 R13, RZ, RZ, RZ ;  /* 0x000000ffff0d7224 */ /* 0x000fe200078e00ff */
[----:B------:R-:W1:Y:S01]  /*7700*/  LDCU.64 UR6, c[0x4][0x78] ;  /* 0x01000f00ff0677ac */ /* 0x000e620008000a00 */
[----:B------:R-:W4:Y:S01]  /*7710*/  LDC.64 R2, c[0x4][R3] ;  /* 0x0100000003027b82 */ /* 0x000f220000000a00 */
[----:B------:R-:W5:Y:S01]  /*7720*/  LDCU.64 UR4, c[0x4][0x10] ;  /* 0x01000200ff0477ac */ /* 0x000f620008000a00 */
[----:B---3--:R-:W-:Y:S01]  /*7730*/  MOV R5, UR9 ;  /* 0x0000000900057c02 */ /* 0x008fe20008000f00 */
[----:B------:R-:W-:Y:S01]  /*7740*/  IMAD.U32 R4, RZ, RZ, UR8 ;  /* 0x00000008ff047e24 */ /* 0x000fe2000f8e00ff */
[----:B-1----:R-:W-:Y:S01]  /*7750*/  MOV R7, UR7 ;  /* 0x0000000700077c02 */ /* 0x002fe20008000f00 */
[----:B------:R-:W-:Y:S01]  /*7760*/  IMAD.U32 R6, RZ, RZ, UR6 ;  /* 0x00000006ff067e24 */ /* 0x000fe2000f8e00ff */
[----:B-----5:R-:W-:Y:S01]  /*7770*/  MOV R11, UR5 ;  /* 0x00000005000b7c02 */ /* 0x020fe20008000f00 */
[----:B------:R-:W-:Y:S02]  /*7780*/  IMAD.U32 R10, RZ, RZ, UR4 ;  /* 0x00000004ff0a7e24 */ /* 0x000fe4000f8e00ff */
[----:B------:R-:W-:Y:S07]  /*7790*/  LEPC R20, `(.L_x_107) ;  /* 0x000000001014794e */ /* 0x000fee0000000000 */
[----:B--2-4-:R-:W-:Y:S05]  /*77a0*/  CALL.ABS.NOINC R2 ;  /* 0x0000000002007343 */ /* 0x014fea0003c00000 */
.L_x_107:
[----:B------:R-:W-:Y:S05]  /*77b0*/  WARPSYNC.ALL ;  /* 0x0000000000007948 */ /* 0x000fea0003800000 */
[----:B------:R-:W-:Y:S01]  /*77c0*/  R2UR UR4, R39 ;  /* 0x00000000270472ca */ /* 0x000fe200000e0000 */
[----:B-1--4-:R-:W-:Y:S01]  /*77d0*/  HADD2.F32 R3, -RZ, R48.H0_H0 ;  /* 0x20000030ff037230 */ /* 0x012fe20000004100 */
[----:B------:R-:W1:Y:S01]  /*77e0*/  S2R R103, SR_CgaCtaId ;  /* 0x0000000000677919 */ /* 0x000e620000008800 */
[--C-:B------:R-:W-:Y:S01]  /*77f0*/  HADD2.F32 R40, -RZ, R50.reuse.H0_H0 ;  /* 0x20000032ff287230 */ /* 0x100fe20000004100 */
[----:B------:R-:W-:Y:S01]  /*7800*/  ISETP.NE.AND P6, PT, R101, RZ, PT ;  /* 0x000000ff6500720c */ /* 0x000fe20003fc5270 */
[----:B------:R-:W-:Y:S01]  /*7810*/  HADD2.F32 R42, -RZ, R50.H1_H1 ;  /* 0x30000032ff2a7230 */ /* 0x000fe20000004100 */
[----:B------:R-:W-:Y:S01]  /*7820*/  ISETP.NE.AND P0, PT, R84, RZ, PT ;  /* 0x000000ff5400720c */ /* 0x000fe20003f05270 */
[--C-:B------:R-:W-:Y:S01]  /*7830*/  HADD2.F32 R43, -RZ, R51.reuse.H0_H0 ;  /* 0x20000033ff2b7230 */ /* 0x100fe20000004100 */
[----:B------:R-:W-:Y:S01]  /*7840*/  BSSY.RECONVERGENT B0, `(.L_x_108) ;  /* 0x000008c000007945 */ /* 0x000fe20003800200 */
[----:B------:R-:W-:Y:S04]  /*7850*/  HADD2.F32 R44, -RZ, R51.H1_H1 ;  /* 0x30000033ff2c7230 */ /* 0x000fe80000004100 */
[----:B------:R-:W3:Y:S02]  /*7860*/  LDTM.x32 R4, tmem[UR4+0x20] ;  /* 0x00002004000479ee */ /* 0x000ee400082c0000 */
[C---:B---3--:R-:W-:Y:S01]  /*7870*/  FMUL R0, R38.reuse, R4 ;  /* 0x0000000426007220 */ /* 0x048fe20000400000 */
[----:B------:R-:W-:Y:S02]  /*7880*/  HADD2.F32 R4, -RZ, R48.H1_H1 ;  /* 0x30000030ff047230 */ /* 0x000fe40000004100 */
[C---:B------:R-:W-:Y:S01]  /*7890*/  FMUL R2, R38.reuse, R5 ;  /* 0x0000000526027220 */ /* 0x040fe20000400000 */
[--C-:B------:R-:W-:Y:S02]  /*78a0*/  HADD2.F32 R5, -RZ, R49.reuse.H0_H0 ;  /* 0x20000031ff057230 */ /* 0x100fe40000004100 */
[C---:B------:R-:W-:Y:S01]  /*78b0*/  FFMA R0, R41.reuse, R3, R0 ;  /* 0x0000000329007223 */ /* 0x040fe20000000000 */
[C---:B------:R-:W-:Y:S01]  /*78c0*/  FMUL R3, R38.reuse, R6 ;  /* 0x0000000626037220 */ /* 0x040fe20000400000 */
[C---:B------:R-:W-:Y:S01]  /*78d0*/  FFMA R2, R41.reuse, R4, R2 ;  /* 0x0000000429027223 */ /* 0x040fe20000000002 */
[----:B------:R-:W-:Y:S02]  /*78e0*/  HADD2.F32 R4, -RZ, R49.H1_H1 ;  /* 0x30000031ff047230 */ /* 0x000fe40000004100 */
[C---:B------:R-:W-:Y:S01]  /*78f0*/  FMUL R7, R38.reuse, R7 ;  /* 0x0000000726077220 */ /* 0x040fe20000400000 */
[C---:B------:R-:W-:Y:S01]  /*7900*/  FFMA R3, R41.reuse, R5, R3 ;  /* 0x0000000529037223 */ /* 0x040fe20000000003 */
[C---:B------:R-:W-:Y:S01]  /*7910*/  FMUL R5, R38.reuse, R9 ;  /* 0x0000000926057220 */ /* 0x040fe20000400000 */
[C---:B------:R-:W-:Y:S01]  /*7920*/  FMUL R6, R38.reuse, R10 ;  /* 0x0000000a26067220 */ /* 0x040fe20000400000 */
[----:B------:R-:W-:Y:S01]  /*7930*/  FFMA R7, R41, R4, R7 ;  /* 0x0000000429077223 */ /* 0x000fe20000000007 */
[C---:B------:R-:W-:Y:S01]  /*7940*/  FMUL R4, R38.reuse, R8 ;  /* 0x0000000826047220 */ /* 0x040fe20000400000 */
[C---:B------:R-:W-:Y:S01]  /*7950*/  FMUL R11, R38.reuse, R11 ;  /* 0x0000000b260b7220 */ /* 0x040fe20000400000 */
[C---:B------:R-:W-:Y:S01]  /*7960*/  FMUL R8, R38.reuse, R19 ;  /* 0x0000001326087220 */ /* 0x040fe20000400000 */
[----:B------:R-:W-:Y:S01]  /*7970*/  FMUL R19, R38, R30 ;  /* 0x0000001e26137220 */ /* 0x000fe20000400000 */
[----:B------:R-:W-:Y:S01]  /*7980*/  F2FP.F16.F32.PACK_AB R45, R7, R3 ;  /* 0x00000003072d723e */ /* 0x000fe200000000ff */
[C---:B------:R-:W-:Y:S01]  /*7990*/  FFMA R4, R41.reuse, R40, R4 ;  /* 0x0000002829047223 */ /* 0x040fe20000000004 */
[C---:B------:R-:W-:Y:S01]  /*79a0*/  FFMA R5, R41.reuse, R42, R5 ;  /* 0x0000002a29057223 */ /* 0x040fe20000000005 */
[C---:B------:R-:W-:Y:S01]  /*79b0*/  FFMA R6, R41.reuse, R43, R6 ;  /* 0x0000002b29067223 */ /* 0x040fe20000000006 */
[--C-:B------:R-:W-:Y:S02]  /*79c0*/  HADD2.F32 R40, -RZ, R52.reuse.H0_H0 ;  /* 0x20000034ff287230 */ /* 0x100fe40000004100 */
[----:B------:R-:W-:Y:S01]  /*79d0*/  FFMA R11, R41, R44, R11 ;  /* 0x0000002c290b7223 */ /* 0x000fe2000000000b */
[----:B------:R-:W-:Y:S01]  /*79e0*/  F2FP.F16.F32.PACK_AB R44, R2, R0 ;  /* 0x00000000022c723e */ /* 0x000fe200000000ff */
[C---:B------:R-:W-:Y:S01]  /*79f0*/  FMUL R3, R38.reuse, R14 ;  /* 0x0000000e26037220 */ /* 0x040fe20000400000 */
[C---:B------:R-:W-:Y:S01]  /*7a00*/  FMUL R14, R38.reuse, R25 ;  /* 0x00000019260e7220 */ /* 0x040fe20000400000 */
[----:B------:R-:W-:Y:S01]  /*7a10*/  HADD2.F32 R25, -RZ, R52.H1_H1 ;  /* 0x30000034ff197230 */ /* 0x000fe20000004100 */
[----:B------:R-:W-:Y:S01]  /*7a20*/  F2FP.F16.F32.PACK_AB R46, R5, R4 ;  /* 0x00000004052e723e */ /* 0x000fe200000000ff */
[C---:B------:R-:W-:Y:S01]  /*7a30*/  FMUL R0, R38.reuse, R12 ;  /* 0x0000000c26007220 */ /* 0x040fe20000400000 */
[C---:B------:R-:W-:Y:S01]  /*7a40*/  FMUL R2, R38.reuse, R13 ;  /* 0x0000000d26027220 */ /* 0x040fe20000400000 */
[C---:B------:R-:W-:Y:S01]  /*7a50*/  FMUL R4, R38.reuse, R15 ;  /* 0x0000000f26047220 */ /* 0x040fe20000400000 */
[C---:B------:R-:W-:Y:S01]  /*7a60*/  FMUL R15, R38.reuse, R26 ;  /* 0x0000001a260f7220 */ /* 0x040fe20000400000 */
[C---:B------:R-:W-:Y:S01]  /*7a70*/  FFMA R0, R41.reuse, R40, R0 ;  /* 0x0000002829007223 */ /* 0x040fe20000000000 */
[--C-:B------:R-:W-:Y:S02]  /*7a80*/  HADD2.F32 R26, -RZ, R53.reuse.H0_H0 ;  /* 0x20000035ff1a7230 */ /* 0x100fe40000004100 */
[----:B------:R-:W-:Y:S01]  /*7a90*/  FFMA R2, R41, R25, R2 ;  /* 0x0000001929027223 */ /* 0x000fe20000000002 */
[C---:B------:R-:W-:Y:S01]  /*7aa0*/  FMUL R5, R38.reuse, R16 ;  /* 0x0000001026057220 */ /* 0x040fe20000400000 */
[C---:B------:R-:W-:Y:S01]  /*7ab0*/  FMUL R16, R38.reuse, R27 ;  /* 0x0000001b26107220 */ /* 0x040fe20000400000 */
[----:B------:R-:W-:Y:S01]  /*7ac0*/  F2FP.F16.F32.PACK_AB R47, R11, R6 ;  /* 0x000000060b2f723e */ /* 0x000fe200000000ff */
[----:B------:R-:W-:Y:S02]  /*7ad0*/  HADD2.F32 R27, -RZ, R53.H1_H1 ;  /* 0x30000035ff1b7230 */ /* 0x000fe40000004100 */
[C---:B------:R-:W-:Y:S01]  /*7ae0*/  FMUL R6, R38.reuse, R17 ;  /* 0x0000001126067220 */ /* 0x040fe20000400000 */
[----:B------:R-:W-:Y:S01]  /*7af0*/  FMUL R17, R38, R28 ;  /* 0x0000001c26117220 */ /* 0x000fe20000400000 */
[C---:B------:R-:W-:Y:S01]  /*7b00*/  FFMA R3, R41.reuse, R26, R3 ;  /* 0x0000001a29037223 */ /* 0x040fe20000000003 */
[----:B------:R-:W-:Y:S01]  /*7b10*/  STS.128 [R82+0x2000], R44 ;  /* 0x0020002c52007388 */ /* 0x000fe20000000c00 */
[--C-:B------:R-:W-:Y:S01]  /*7b20*/  HADD2.F32 R25, -RZ, R54.reuse.H0_H0 ;  /* 0x20000036ff197230 */ /* 0x100fe20000004100 */
[----:B------:R-:W-:Y:S01]  /*7b30*/  F2FP.F16.F32.PACK_AB R28, R2, R0 ;  /* 0x00000000021c723e */ /* 0x000fe200000000ff */
[----:B------:R-:W-:Y:S02]  /*7b40*/  HADD2.F32 R26, -RZ, R54.H1_H1 ;  /* 0x30000036ff1a7230 */ /* 0x000fe40000004100 */
[C---:B------:R-:W-:Y:S01]  /*7b50*/  FFMA R4, R41.reuse, R27, R4 ;  /* 0x0000001b29047223 */ /* 0x040fe20000000004 */
[--C-:B------:R-:W-:Y:S02]  /*7b60*/  HADD2.F32 R0, -RZ, R55.reuse.H0_H0 ;  /* 0x20000037ff007230 */ /* 0x100fe40000004100 */
[C---:B------:R-:W-:Y:S01]  /*7b70*/  FMUL R7, R38.reuse, R18 ;  /* 0x0000001226077220 */ /* 0x040fe20000400000 */
[----:B------:R-:W-:Y:S02]  /*7b80*/  HADD2.F32 R2, -RZ, R55.H1_H1 ;  /* 0x30000037ff027230 */ /* 0x000fe40000004100 */
[C---:B------:R-:W-:Y:S01]  /*7b90*/  FFMA R5, R41.reuse, R25, R5 ;  /* 0x0000001929057223 */ /* 0x040fe20000000005 */
[C---:B------:R-:W-:Y:S01]  /*7ba0*/  FFMA R6, R41.reuse, R26, R6 ;  /* 0x0000001a29067223 */ /* 0x040fe20000000006 */
[----:B------:R-:W-:Y:S01]  /*7bb0*/  FMUL R18, R38, R29 ;  /* 0x0000001d26127220 */ /* 0x000fe20000400000 */
[C---:B------:R-:W-:Y:S01]  /*7bc0*/  FFMA R7, R41.reuse, R0, R7 ;  /* 0x0000000029077223 */ /* 0x040fe20000000007 */
[----:B------:R-:W-:Y:S01]  /*7bd0*/  F2FP.F16.F32.PACK_AB R29, R4, R3 ;  /* 0x00000003041d723e */ /* 0x000fe200000000ff */
[--C-:B------:R-:W-:Y:S02]  /*7be0*/  HADD2.F32 R0, -RZ, R60.reuse.H0_H0 ;  /* 0x2000003cff007230 */ /* 0x100fe40000004100 */
[C---:B------:R-:W-:Y:S01]  /*7bf0*/  FFMA R8, R41.reuse, R2, R8 ;  /* 0x0000000229087223 */ /* 0x040fe20000000008 */
[C---:B------:R-:W-:Y:S01]  /*7c00*/  FMUL R9, R38.reuse, R20 ;  /* 0x0000001426097220 */ /* 0x040fe20000400000 */
        /* <DEDUP_REMOVED lines=15> */
[----:B------:R-:W-:Y:S02]  /*7d00*/  HADD2.F32 R2, -RZ, R63.H1_H1 ;  /* 0x3000003fff027230 */ /* 0x000fe40000004100 */
[----:B------:R-:W-:Y:S01]  /*7d10*/  FMUL R20, R38, R31 ;  /* 0x0000001f26147220 */ /* 0x000fe20000400000 */
[----:B------:R-:W-:Y:S01]  /*7d20*/  F2FP.F16.F32.PACK_AB R30, R6, R5 ;  /* 0x00000005061e723e */ /* 0x000fe200000000ff */
[C---:B------:R-:W-:Y:S01]  /*7d30*/  FFMA R14, R41.reuse, R0, R14 ;  /* 0x00000000290e7223 */ /* 0x040fe2000000000e */
[C---:B------:R-:W-:Y:S01]  /*7d40*/  FFMA R15, R41.reuse, R3, R15 ;  /* 0x00000003290f7223 */ /* 0x040fe2000000000f */
[C---:B------:R-:W-:Y:S01]  /*7d50*/  FFMA R16, R41.reuse, R2, R16 ;  /* 0x0000000229107223 */ /* 0x040fe20000000010 */
[--C-:B------:R-:W-:Y:S01]  /*7d60*/  HADD2.F32 R0, -RZ, R68.reuse.H0_H0 ;  /* 0x20000044ff007230 */ /* 0x100fe20000004100 */
[----:B------:R-:W-:Y:S01]  /*7d70*/  F2FP.F16.F32.PACK_AB R31, R8, R7 ;  /* 0x00000007081f723e */ /* 0x000fe200000000ff */
[----:B------:R-:W-:Y:S02]  /*7d80*/  HADD2.F32 R2, -RZ, R68.H1_H1 ;  /* 0x30000044ff027230 */ /* 0x000fe40000004100 */
[C---:B------:R-:W-:Y:S01]  /*7d90*/  FMUL R21, R38.reuse, R32 ;  /* 0x0000002026157220 */ /* 0x040fe20000400000 */
[--C-:B------:R-:W-:Y:S02]  /*7da0*/  HADD2.F32 R3, -RZ, R69.reuse.H0_H0 ;  /* 0x20000045ff037230 */ /* 0x100fe40000004100 */
[C---:B------:R-:W-:Y:S01]  /*7db0*/  FFMA R17, R41.reuse, R0, R17 ;  /* 0x0000000029117223 */ /* 0x040fe20000000011 */
[----:B------:R-:W-:Y:S01]  /*7dc0*/  STS.128 [R95+0x2010], R28 ;  /* 0x0020101c5f007388 */ /* 0x000fe20000000c00 */
[C---:B------:R-:W-:Y:S01]  /*7dd0*/  FFMA R18, R41.reuse, R2, R18 ;  /* 0x0000000229127223 */ /* 0x040fe20000000012 */
[----:B------:R-:W-:Y:S02]  /*7de0*/  HADD2.F32 R0, -RZ, R69.H1_H1 ;  /* 0x30000045ff007230 */ /* 0x000fe40000004100 */
[C---:B------:R-:W-:Y:S01]  /*7df0*/  FFMA R19, R41.reuse, R3, R19 ;  /* 0x0000000329137223 */ /* 0x040fe20000000013 */
[--C-:B------:R-:W-:Y:S02]  /*7e00*/  HADD2.F32 R2, -RZ, R70.reuse.H0_H0 ;  /* 0x20000046ff027230 */ /* 0x100fe40000004100 */
[----:B------:R-:W-:Y:S01]  /*7e10*/  FMUL R22, R38, R33 ;  /* 0x0000002126167220 */ /* 0x000fe20000400000 */
[----:B------:R-:W-:Y:S01]  /*7e20*/  HADD2.F32 R3, -RZ, R70.H1_H1 ;  /* 0x30000046ff037230 */ /* 0x000fe20000004100 */
[----:B------:R-:W-:Y:S01]  /*7e30*/  F2FP.F16.F32.PACK_AB R8, R10, R9 ;  /* 0x000000090a08723e */ /* 0x000fe200000000ff */
[--C-:B------:R-:W-:Y:S02]  /*7e40*/  HADD2.F32 R4, -RZ, R71.reuse.H0_H0 ;  /* 0x20000047ff047230 */ /* 0x100fe40000004100 */
[----:B------:R-:W-:Y:S01]  /*7e50*/  FMUL R23, R38, R34 ;  /* 0x0000002226177220 */ /* 0x000fe20000400000 */
[----:B------:R-:W-:Y:S01]  /*7e60*/  HADD2.F32 R5, -RZ, R71.H1_H1 ;  /* 0x30000047ff057230 */ /* 0x000fe20000004100 */
[----:B------:R-:W-:Y:S01]  /*7e70*/  F2FP.F16.F32.PACK_AB R9, R12, R11 ;  /* 0x0000000b0c09723e */ /* 0x000fe200000000ff */
[C---:B------:R-:W-:Y:S01]  /*7e80*/  FFMA R20, R41.reuse, R0, R20 ;  /* 0x0000000029147223 */ /* 0x040fe20000000014 */
[----:B------:R-:W-:Y:S01]  /*7e90*/  FMUL R24, R38, R35 ;  /* 0x0000002326187220 */ /* 0x000fe20000400000 */
[----:B------:R-:W-:Y:S01]  /*7ea0*/  F2FP.F16.F32.PACK_AB R10, R14, R13 ;  /* 0x0000000d0e0a723e */ /* 0x000fe200000000ff */
[C---:B------:R-:W-:Y:S01]  /*7eb0*/  FFMA R21, R41.reuse, R2, R21 ;  /* 0x0000000229157223 */ /* 0x040fe20000000015 */
[----:B------:R-:W-:Y:S01]  /*7ec0*/  F2FP.F16.F32.PACK_AB R11, R16, R15 ;  /* 0x0000000f100b723e */ /* 0x000fe200000000ff */
[C---:B------:R-:W-:Y:S01]  /*7ed0*/  FFMA R22, R41.reuse, R3, R22 ;  /* 0x0000000329167223 */ /* 0x040fe20000000016 */
[C---:B------:R-:W-:Y:S01]  /*7ee0*/  FFMA R23, R41.reuse, R4, R23 ;  /* 0x0000000429177223 */ /* 0x040fe20000000017 */
[----:B------:R-:W-:Y:S01]  /*7ef0*/  FFMA R24, R41, R5, R24 ;  /* 0x0000000529187223 */ /* 0x000fe20000000018 */
[----:B------:R-:W-:Y:S01]  /*7f00*/  F2FP.F16.F32.PACK_AB R4, R18, R17 ;  /* 0x000000111204723e */ /* 0x000fe200000000ff */
[----:B------:R-:W-:Y:S01]  /*7f10*/  STS.128 [R94+0x2020], R8 ;  /* 0x002020085e007388 */ /* 0x000fe20000000c00 */
[----:B------:R-:W-:Y:S02]  /*7f20*/  F2FP.F16.F32.PACK_AB R5, R20, R19 ;  /* 0x000000131405723e */ /* 0x000fe400000000ff */
[----:B------:R-:W-:Y:S02]  /*7f30*/  F2FP.F16.F32.PACK_AB R6, R22, R21 ;  /* 0x000000151606723e */ /* 0x000fe400000000ff */
[----:B------:R-:W-:Y:S02]  /*7f40*/  F2FP.F16.F32.PACK_AB R7, R24, R23 ;  /* 0x000000171807723e */ /* 0x000fe400000000ff */
[----:B------:R-:W-:Y:S02]  /*7f50*/  MOV R0, UR50 ;  /* 0x0000003200007c02 */ /* 0x000fe40008000f00 */
[----:B------:R-:W-:Y:S01]  /*7f60*/  @P6 SHF.L.U32 R2, R81, 0x1f, RZ ;  /* 0x0000001f51026819 */ /* 0x000fe200000006ff */
[----:B------:R3:W-:Y:S01]  /*7f70*/  STS.128 [R102+0x2030], R4 ;  /* 0x0020300466007388 */ /* 0x0007e20000000c00 */
[----:B------:R-:W-:Y:S04]  /*7f80*/  @P6 LEA R0, R0, UR49, 0x3 ;  /* 0x0000003100006c11 */ /* 0x000fe8000f8e18ff */
[----:B------:R-:W-:Y:S01]  /*7f90*/  @P6 IADD3 R0, PT, PT, R0, 0xe0, RZ ;  /* 0x000000e000006810 */ /* 0x000fe20007ffe0ff */
[----:B------:R-:W-:Y:S01]  /*7fa0*/  @!PT LDS RZ, [RZ] ;  /* 0x00000000fffff984 */ /* 0x000fe20000000800 */
[----:B------:R-:W-:Y:S01]  /*7fb0*/  @!PT LDS RZ, [RZ] ;  /* 0x00000000fffff984 */ /* 0x000fe20000000800 */
[----:B------:R-:W-:Y:S01]  /*7fc0*/  @!PT LDS RZ, [RZ] ;  /* 0x00000000fffff984 */ /* 0x000fe20000000800 */
[----:B------:R-:W-:Y:S01]  /*7fd0*/  @!PT LDS RZ, [RZ] ;  /* 0x00000000fffff984 */ /* 0x000fe20000000800 */
[----:B------:R4:W-:Y:S06]  /*7fe0*/  MEMBAR.ALL.CTA ;  /* 0x0000000000007992 */ /* 0x0009ec0000008000 */
[----:B----4-:R-:W4:Y:S01]  /*7ff0*/  FENCE.VIEW.ASYNC.S ;  /* 0x00000000000073c6 */ /* 0x010f220000000000 */
[----:B-1----:R-:W-:Y:S02]  /*8000*/  @P6 PRMT R0, R103, 0x654, R0 ;  /* 0x0000065467006816 */ /* 0x002fe40000000000 */
[----:B---3--:R-:W-:Y:S01]  /*8010*/  LEA R6, R57, UR49, 0x3 ;  /* 0x0000003139067c11 */ /* 0x008fe2000f8e18ff */
[----:B----4-:R-:W-:Y:S06]  /*8020*/  BAR.SYNC.DEFER_BLOCKING 0x1, 0x80 ;  /* 0x0042000000007b1d */ /* 0x010fec0000010000 */
[----:B------:R-:W-:Y:S05]  /*8030*/  @P0 BRA `(.L_x_109) ;  /* 0x0000000000300947 */ /* 0x000fea0003800000 */
[----:B------:R-:W1:Y:S01]  /*8040*/  LDCU.64 UR6, c[0x0][0x348] ;  /* 0x00006900ff0677ac */ /* 0x000e620008000a00 */
[----:B------:R-:W-:Y:S02]  /*8050*/  R2UR UR10, R99 ;  /* 0x00000000630a72ca */ /* 0x000fe400000e0000 */
[----:B------:R-:W-:Y:S01]  /*8060*/  R2UR UR11, R98 ;  /* 0x00000000620b72ca */ /* 0x000fe200000e0000 */
[----:B------:R-:W-:Y:S01]  /*8070*/  UIADD3 UR9, UPT, UPT, UR41, 0x20, URZ ;  /* 0x0000002029097890 */ /* 0x000fe2000fffe0ff */
[----:B------:R-:W-:Y:S01]  /*8080*/  R2UR UR12, R96 ;  /* 0x00000000600c72ca */ /* 0x000fe200000e0000 */
[----:B------:R-:W-:Y:S01]  /*8090*/  UIADD3 UR8, UPT, UPT, UR49, 0x2200, URZ ;  /* 0x0000220031087890 */ /* 0x000fe2000fffe0ff */
[----:B------:R-:W-:Y:S01]  /*80a0*/  R2UR UR13, R97 ;  /* 0x00000000610d72ca */ /* 0x000fe200000e0000 */
[----:B-1----:R-:W-:Y:S04]  /*80b0*/  UIADD3 UR4, UP0, UPT, UR6, 0x780, URZ ;  /* 0x0000078006047890 */ /* 0x002fe8000ff1e0ff */
[----:B------:R-:W-:Y:S09]  /*80c0*/  UIADD3.X UR5, UPT, UPT, URZ, UR7, URZ, UP0, !UPT ;  /* 0x00000007ff057290 */ /* 0x000ff200087fe4ff */
[----:B------:R1:W-:Y:S01]  /*80d0*/  UTMASTG.5D.IM2COL [UR8], [UR4] ;  /* 0x00000008040073b5 */ /* 0x0003e20008060000 */
[----:B------:R0:W-:Y:S01]  /*80e0*/  UTMACMDFLUSH ;  /* 0x00000000000079b7 */ /* 0x0001e20000000000 */
[----:B-1----:R-:W-:Y:S04]  /*80f0*/  DEPBAR.LE SB0, 0x1 ;  /* 0x000080400000791a */ /* 0x002fe80000000000 */
.L_x_109:
[----:B------:R-:W-:Y:S05]  /*8100*/  BSYNC.RECONVERGENT B0 ;  /* 0x0000000000007941 */ /* 0x000fea0003800200 */
.L_x_108:
[----:B------:R-:W-:Y:S01]  /*8110*/  BAR.SYNC.DEFER_BLOCKING 0x1, 0x80 ;  /* 0x0042000000007b1d */ /* 0x000fe20000010000 */
[----:B------:R-:W-:Y:S04]  /*8120*/  UIADD3 UR4, UPT, UPT, UR50, 0x1, URZ ;  /* 0x0000000132047890 */ /* 0x000fe8000fffe0ff */
[----:B------:R-:W-:Y:S04]  /*8130*/  UISETP.NE.AND UP0, UPT, UR4, 0x4, UPT ;  /* 0x000000040400788c */ /* 0x000fe8000bf05270 */
[----:B------:R-:W-:Y:S01]  /*8140*/  USEL UR40, UR4, URZ, UP0 ;  /* 0x000000ff04287287 */ /* 0x000fe20008000000 */
[----:B------:R1:W-:Y:S01]  /*8150*/  @P6 SYNCS.ARRIVE.TRANS64.RED.A1T0 RZ, [R0+URZ], RZ ;  /* 0x000000ff00ff69a7 */ /* 0x0003e200081004ff */
[----:B------:R-:W-:Y:S01]  /*8160*/  BSSY B1, `(.L_x_110) ;  /* 0x0000017000017945 */ /* 0x000fe20003800000 */
[----:B------:R-:W3:Y:S02]  /*8170*/  @P6 SYNCS.PHASECHK.TRANS64.TRYWAIT P0, [R6+URZ+0xc0], R2 ;  /* 0x0000c002060065a7 */ /* 0x000ee400080011ff */
[----:B---3--:R-:W-:Y:S01]  /*8180*/  @P6 SEL R58, RZ, 0x1, !P0 ;  /* 0x00000001ff3a6807 */ /* 0x008fe20004000000 */
[----:B-1----:R-:W-:Y:S06]  /*8190*/  @!P6 BRA `(.L_x_111) ;  /* 0x00000000004ce947 */ /* 0x002fec0003800000 */
        /* <DEDUP_REMOVED lines=9> */
[----:B------:R-:W-:Y:S04]  /*8230*/  SHF.L.U32 R5, R81, 0x1f, RZ ;  /* 0x0000001f51057819 */ /* 0x000fe800000006ff */
[----:B------:R-:W1:Y:S02]  /*8240*/  SYNCS.PHASECHK.TRANS64.TRYWAIT P0, [R6+URZ+0xc0], R5 ;  /* 0x0000c005060075a7 */ /* 0x000e6400080011ff */
[----:B-1----:R-:W-:Y:S05]  /*8250*/  @!P0 BRA `(.L_x_114) ;  /* 0x0000002400e08947 */ /* 0x002fea0003800000 */
.L_x_113:
[----:B------:R-:W-:Y:S05]  /*8260*/  BSYNC B0 ;  /* 0x0000000000007941 */ /* 0x000fea0003800000 */
.L_x_112:
[----:B------:R-:W-:Y:S02]  /*8270*/  ISETP.NE.AND P0, PT, R59, RZ, PT ;  /* 0x000000ff3b00720c */ /* 0x000fe40003f05270 */
[----:B------:R-:W-:Y:S11]  /*8280*/  IADD3 R57, PT, PT, R57, 0x1, RZ ;  /* 0x0000000139397810 */ /* 0x000ff60007ffe0ff */
[----:B------:R3:W4:Y:S04]  /*8290*/  @P0 LDS.128 R48, [R4] ;  /* 0x0000000004300984 */ /* 0x0007280000000c00 */
[----:B------:R3:W1:Y:S04]  /*82a0*/  @P0 LDS.128 R52, [R3+0x10] ;  /* 0x0000100003340984 */ /* 0x0006680000000c00 */
[----:B------:R3:W1:Y:S04]  /*82b0*/  @P0 LDS.128 R60, [R2+0x20] ;  /* 0x00002000023c0984 */ /* 0x0006680000000c00 */
[----:B------:R3:W1:Y:S02]  /*82c0*/  @P0 LDS.128 R68, [R0+0x30] ;  /* 0x0000300000440984 */ /* 0x0006640000000c00 */
.L_x_111:
[----:B------:R-:W-:Y:S05]  /*82d0*/  BSYNC B1 ;  /* 0x0000000000017941 */ /* 0x000fea0003800000 */
.L_x_110:
[----:B---3--:R-:W-:Y:S05]  /*82e0*/  VIADD R0, R39, 0x40 ;  /* 0x0000004027007836 */ /* 0x008fea0000000000 */
[----:B------:R-:W-:Y:S04]  /*82f0*/  SHF.R.U32.HI R0, RZ, 0x15, R0 ;  /* 0x00000015ff007819 */ /* 0x000fe80000011600 */
[----:B------:R-:W-:Y:S11]  /*8300*/  LOP3.LUT P0, RZ, R0, 0x3, R86, 0x48, !PT ;  /* 0x0000000300ff7812 */ /* 0x000ff60007804856 */
[----:B------:R-:W-:Y:S02]  /*8310*/  @!UPT UIADD3 URZ, UPT, UPT, URZ, URZ, URZ ;  /* 0x000000fffffff290 */ /* 0x000fe4000fffe0ff */
[----:B------:R-:W-:Y:S05]  /*8320*/  @!P0 BRA `(.L_x_115) ;  /* 0x0000000000408947 */ /* 0x000fea0003800000 */
[----:B------:R-:W1:Y:S01]  /*8330*/  LDCU.64 UR8, c[0x4][0x70] ;  /* 0x01000e00ff0877ac */ /* 0x000e620008000a00 */
[----:B------:R-:W-:Y:S01]  /*8340*/  MOV R3, 0x0 ;  /* 0x0000000000037802 */ /* 0x000fe20000000f00 */
[----:B------:R-:W-:Y:S02]  /*8350*/  HFMA2 R12, -RZ, RZ, 0, 5.9604644775390625e-08 ;  /* 0x00000001ff0c7431 */ /* 0x000fe400000001ff */
[----:B------:R-:W-:Y:S02]  /*8360*/  IMAD.MOV.U32 R8, RZ, RZ, 0x192 ;  /* 0x00000192ff087424 */ /* 0x000fe400078e00ff */
[----:B------:R-:W-:Y:S01]  /*8370*/  IMAD.MOV.U32 R13, RZ, RZ, RZ ;  /* 0x000000ffff0d7224 */ /* 0x000fe200078e00ff */
[----:B------:R-:W3:Y:S01]  /*8380*/  LDCU.64 UR6, c[0x4][0x78] ;  /* 0x01000f00ff0677ac */ /* 0x000ee20008000a00 */
[----:B------:R-:W2:Y:S01]  /*8390*/  LDC.64 R2, c[0x4][R3] ;  /* 0x0100000003027b82 */ /* 0x000ea20000000a00 */
[----:B------:R-:W5:Y:S01]  /*83a0*/  LDCU.64 UR4, c[0x4][0x10] ;  /* 0x01000200ff0477ac */ /* 0x000f620008000a00 */
[----:B-1----:R-:W-:Y:S01]  /*83b0*/  MOV R5, UR9 ;  /* 0x0000000900057c02 */ /* 0x002fe20008000f00 */
[----:B------:R-:W-:Y:S01]  /*83c0*/  IMAD.U32 R4, RZ, RZ, UR8 ;  /* 0x00000008ff047e24 */ /* 0x000fe2000f8e00ff */
[----:B---3--:R-:W-:Y:S01]  /*83d0*/  MOV R7, UR7 ;  /* 0x0000000700077c02 */ /* 0x008fe20008000f00 */
[----:B------:R-:W-:Y:S01]  /*83e0*/  IMAD.U32 R6, RZ, RZ, UR6 ;  /* 0x00000006ff067e24 */ /* 0x000fe2000f8e00ff */
[----:B-----5:R-:W-:Y:S01]  /*83f0*/  MOV R11, UR5 ;  /* 0x00000005000b7c02 */ /* 0x020fe20008000f00 */
[----:B------:R-:W-:Y:S02]  /*8400*/  IMAD.U32 R10, RZ, RZ, UR4 ;  /* 0x00000004ff0a7e24 */ /* 0x000fe4000f8e00ff */
[----:B------:R-:W-:Y:S07]  /*8410*/  LEPC R20, `(.L_x_115) ;  /* 0x000000001014794e */ /* 0x000fee0000000000 */
[----:B--2-4-:R-:W-:Y:S05]  /*8420*/  CALL.ABS.NOINC R2 ;  /* 0x0000000002007343 */ /* 0x014fea0003c00000 */
.L_x_115:
[----:B------:R-:W-:Y:S05]  /*8430*/  WARPSYNC.ALL ;  /* 0x0000000000007948 */ /* 0x000fea0003800000 */
[----:B------:R-:W-:Y:S01]  /*8440*/  R2UR UR4, R39 ;  /* 0x00000000270472ca */ /* 0x000fe200000e0000 */
[--C-:B----4-:R-:W-:Y:S01]  /*8450*/  HADD2.F32 R40, -RZ, R48.reuse.H0_H0 ;  /* 0x20000030ff287230 */ /* 0x110fe20000004100 */
[----:B------:R-:W-:Y:S01]  /*8460*/  ISETP.NE.AND P6, PT, R101, RZ, PT ;  /* 0x000000ff6500720c */ /* 0x000fe20003fc5270 */
[----:B------:R-:W-:Y:S01]  /*8470*/  HADD2.F32 R42, -RZ, R48.H1_H1 ;  /* 0x30000030ff2a7230 */ /* 0x000fe20000004100 */
[----:B------:R-:W-:Y:S01]  /*8480*/  ISETP.NE.AND P0, PT, R84, RZ, PT ;  /* 0x000000ff5400720c */ /* 0x000fe20003f05270 */
[----:B------:R-:W-:Y:S01]  /*8490*/  HADD2.F32 R43, -RZ, R49.H0_H0 ;  /* 0x20000031ff2b7230 */ /* 0x000fe20000004100 */
[----:B------:R-:W-:Y:S07]  /*84a0*/  BSSY.RECONVERGENT B0, `(.L_x_116) ;  /* 0x000008d000007945 */ /* 0x000fee0003800200 */
[----:B-1----:R-:W1:Y:S02]  /*84b0*/  LDTM.x32 R4, tmem[UR4+0x40] ;  /* 0x00004004000479ee */ /* 0x002e6400082c0000 */
[C---:B-1----:R-:W-:Y:S01]  /*84c0*/  FMUL R0, R38.reuse, R4 ;  /* 0x0000000426007220 */ /* 0x042fe20000400000 */
[C---:B------:R-:W-:Y:S01]  /*84d0*/  FMUL R4, R38.reuse, R8 ;  /* 0x0000000826047220 */ /* 0x040fe20000400000 */
[C---:B------:R-:W-:Y:S01]  /*84e0*/  FMUL R2, R38.reuse, R5 ;  /* 0x0000000526027220 */ /* 0x040fe20000400000 */
[C---:B------:R-:W-:Y:S01]  /*84f0*/  FMUL R8, R38.reuse, R12 ;  /* 0x0000000c26087220 */ /* 0x040fe20000400000 */
[C---:B------:R-:W-:Y:S01]  /*8500*/  FFMA R0, R41.reuse, R40, R0 ;  /* 0x0000002829007223 */ /* 0x040fe20000000000 */
[C---:B------:R-:W-:Y:S01]  /*8510*/  FMUL R3, R38.reuse, R6 ;  /* 0x0000000626037220 */ /* 0x040fe20000400000 */
[C---:B------:R-:W-:Y:S01]  /*8520*/  FFMA R2, R41.reuse, R42, R2 ;  /* 0x0000002a29027223 */ /* 0x040fe20000000002 */
[--C-:B------:R-:W-:Y:S02]  /*8530*/  HADD2.F32 R40, -RZ, R51.reuse.H0_H0 ;  /* 0x20000033ff287230 */ /* 0x100fe40000004100 */
[----:B------:R-:W-:Y:S01]  /*8540*/  FMUL R5, R38, R9 ;  /* 0x0000000926057220 */ /* 0x000fe20000400000 */
[C---:B------:R-:W-:Y:S01]  /*8550*/  FFMA R3, R41.reuse, R43, R3 ;  /* 0x0000002b29037223 */ /* 0x040fe20000000003 */
[----:B------:R-:W-:Y:S01]  /*8560*/  HADD2.F32 R42, -RZ, R51.H1_H1 ;  /* 0x30000033ff2a7230 */ /* 0x000fe20000004100 */
[----:B------:R-:W-:Y:S01]  /*8570*/  F2FP.F16.F32.PACK_AB R44, R2, R0 ;  /* 0x00000000022c723e */ /* 0x000fe200000000ff */
[C---:B------:R-:W-:Y:S01]  /*8580*/  FMUL R12, R38.reuse, R16 ;  /* 0x00000010260c7220 */ /* 0x040fe20000400000 */
[C---:B------:R-:W-:Y:S01]  /*8590*/  FMUL R6, R38.reuse, R10 ;  /* 0x0000000a26067220 */ /* 0x040fe20000400000 */
[--C-:B------:R-:W-:Y:S02]  /*85a0*/  HADD2.F32 R0, -RZ, R52.reuse.H0_H0 ;  /* 0x20000034ff007230 */ /* 0x100fe40000004100 */
[C---:B------:R-:W-:Y:S01]  /*85b0*/  FMUL R9, R38.reuse, R13 ;  /* 0x0000000d26097220 */ /* 0x040fe20000400000 */
[C---:B------:R-:W-:Y:S01]  /*85c0*/  FMUL R16, R38.reuse, R20 ;  /* 0x0000001426107220 */ /* 0x040fe20000400000 */
[----:B------:R-:W-:Y:S02]  /*85d0*/  HADD2.F32 R2, -RZ, R52.H1_H1 ;  /* 0x30000034ff027230 */ /* 0x000fe40000004100 */
[C---:B------:R-:W-:Y:S01]  /*85e0*/  FMUL R10, R38.reuse, R14 ;  /* 0x0000000e260a7220 */ /* 0x040fe20000400000 */
        /* <DEDUP_REMOVED lines=14> */
[--C-:B------:R-:W-:Y:S02]  /*86d0*/  HADD2.F32 R33, -RZ, R50.reuse.H0_H0 ;  /* 0x20000032ff217230 */ /* 0x100fe40000004100 */
[C---:B------:R-:W-:Y:S01]  /*86e0*/  FMUL R30, R38.reuse, R34 ;  /* 0x00000022261e7220 */ /* 0x040fe20000400000 */
[----:B------:R-:W-:Y:S02]  /*86f0*/  HADD2.F32 R34, -RZ, R50.H1_H1 ;  /* 0x30000032ff227230 */ /* 0x000fe40000004100 */
[C---:B------:R-:W-:Y:S01]  /*8700*/  FFMA R7, R41.reuse, R32, R7 ;  /* 0x0000002029077223 */ /* 0x040fe20000000007 */
[C---:B------:R-:W-:Y:S01]  /*8710*/  FMUL R11, R38.reuse, R11 ;  /* 0x0000000b260b7220 */ /* 0x040fe20000400000 */
[C---:B------:R-:W-:Y:S01]  /*8720*/  FFMA R4, R41.reuse, R33, R4 ;  /* 0x0000002129047223 */ /* 0x040fe20000000004 */
[C---:B------:R-:W-:Y:S01]  /*8730*/  FMUL R15, R38.reuse, R15 ;  /* 0x0000000f260f7220 */ /* 0x040fe20000400000 */
[C---:B------:R-:W-:Y:S01]  /*8740*/  FFMA R5, R41.reuse, R34, R5 ;  /* 0x0000002229057223 */ /* 0x040fe20000000005 */
[----:B------:R-:W-:Y:S01]  /*8750*/  FFMA R6, R41, R40, R6 ;  /* 0x0000002829067223 */ /* 0x000fe20000000006 */
[----:B------:R-:W-:Y:S01]  /*8760*/  F2FP.F16.F32.PACK_AB R45, R7, R3 ;  /* 0x00000003072d723e */ /* 0x000fe200000000ff */
[C---:B------:R-:W-:Y:S01]  /*8770*/  FFMA R11, R41.reuse, R42, R11 ;  /* 0x0000002a290b7223 */ /* 0x040fe2000000000b */
[C---:B------:R-:W-:Y:S01]  /*8780*/  FFMA R8, R41.reuse, R0, R8 ;  /* 0x0000000029087223 */ /* 0x040fe20000000008 */
[--C-:B------:R-:W-:Y:S02]  /*8790*/  HADD2.F32 R3, -RZ, R53.reuse.H0_H0 ;  /* 0x20000035ff037230 */ /* 0x100fe40000004100 */
[C---:B------:R-:W-:Y:S01]  /*87a0*/  FFMA R9, R41.reuse, R2, R9 ;  /* 0x0000000229097223 */ /* 0x040fe20000000009 */
[----:B------:R-:W-:Y:S02]  /*87b0*/  HADD2.F32 R0, -RZ, R53.H1_H1 ;  /* 0x30000035ff007230 */ /* 0x000fe40000004100 */
[C---:B------:R-:W-:Y:S01]  /*87c0*/  FMUL R19, R38.reuse, R19 ;  /* 0x0000001326137220 */ /* 0x040fe20000400000 */
[--C-:B------:R-:W-:Y:S02]  /*87d0*/  HADD2.F32 R2, -RZ, R54.reuse.H0_H0 ;  /* 0x20000036ff027230 */ /* 0x100fe40000004100 */
[C---:B------:R-:W-:Y:S01]  /*87e0*/  FFMA R10, R41.reuse, R3, R10 ;  /* 0x00000003290a7223 */ /* 0x040fe2000000000a */
[--C-:B------:R-:W-:Y:S02]  /*87f0*/  HADD2.F32 R3, -RZ, R55.reuse.H0_H0 ;  /* 0x20000037ff037230 */ /* 0x100fe40000004100 */
[C---:B------:R-:W-:Y:S01]  /*8800*/  FFMA R15, R41.reuse, R0, R15 ;  /* 0x00000000290f7223 */ /* 0x040fe2000000000f */
[----:B------:R-:W-:Y:S02]  /*8810*/  HADD2.F32 R0, -RZ, R54.H1_H1 ;  /* 0x30000036ff007230 */ /* 0x000fe40000004100 */
[C---:B------:R-:W-:Y:S01]  /*8820*/  FFMA R12, R41.reuse, R2, R12 ;  /* 0x00000002290c7223 */ /* 0x040fe2000000000c */
[--C-:B------:R-:W-:Y:S02]  /*8830*/  HADD2.F32 R2, -RZ, R60.reuse.H0_H0 ;  /* 0x2000003cff027230 */ /* 0x100fe40000004100 */
[C---:B------:R-:W-:Y:S01]  /*8840*/  FMUL R23, R38.reuse, R23 ;  /* 0x0000001726177220 */ /* 0x040fe20000400000 */
[C---:B------:R-:W-:Y:S01]  /*8850*/  FMUL R27, R38.reuse, R27 ;  /* 0x0000001b261b7220 */ /* 0x040fe20000400000 */
[C---:B------:R-:W-:Y:S01]  /*8860*/  FFMA R13, R41.reuse, R0, R13 ;  /* 0x00000000290d7223 */ /* 0x040fe2000000000d */
[----:B------:R-:W-:Y:S02]  /*8870*/  HADD2.F32 R0, -RZ, R55.H1_H1 ;  /* 0x30000037ff007230 */ /* 0x000fe40000004100 */
[----:B------:R-:W-:Y:S01]  /*8880*/  FFMA R14, R41, R3, R14 ;  /* 0x00000003290e7223 */ /* 0x000fe2000000000e */
[----:B------:R-:W-:Y:S01]  /*8890*/  HADD2.F32 R3, -RZ, R60.H1_H1 ;  /* 0x3000003cff037230 */ /* 0x000fe20000004100 */
[----:B------:R-:W-:Y:S01]  /*88a0*/  F2FP.F16.F32.PACK_AB R46, R5, R4 ;  /* 0x00000004052e723e */ /* 0x000fe200000000ff */
[C---:B------:R-:W-:Y:S01]  /*88b0*/  FMUL R31, R38.reuse, R31 ;  /* 0x0000001f261f7220 */ /* 0x040fe20000400000 */
[C---:B------:R-:W-:Y:S01]  /*88c0*/  FFMA R19, R41.reuse, R0, R19 ;  /* 0x0000000029137223 */ /* 0x040fe20000000013 */
[--C-:B------:R-:W-:Y:S02]  /*88d0*/  HADD2.F32 R0, -RZ, R61.reuse.H0_H0 ;  /* 0x2000003dff007230 */ /* 0x100fe40000004100 */
[C---:B------:R-:W-:Y:S01]  /*88e0*/  FFMA R16, R41.reuse, R2, R16 ;  /* 0x0000000229107223 */ /* 0x040fe20000000010 */
[----:B------:R-:W-:Y:S01]  /*88f0*/  FFMA R17, R41, R3, R17 ;  /* 0x0000000329117223 */ /* 0x000fe20000000011 */
[----:B------:R-:W-:Y:S01]  /*8900*/  HADD2.F32 R2, -RZ, R61.H1_H1 ;  /* 0x3000003dff027230 */ /* 0x000fe20000004100 */
[----:B------:R-:W-:Y:S01]  /*8910*/  F2FP.F16.F32.PACK_AB R47, R11, R6 ;  /* 0x000000060b2f723e */ /* 0x000fe200000000ff */
[----:B------:R-:W-:Y:S01]  /*8920*/  FFMA R18, R41, R0, R18 ;  /* 0x0000000029127223 */ /* 0x000fe20000000012 */
[--C-:B------:R-:W-:Y:S01]  /*8930*/  HADD2.F32 R0, -RZ, R62.reuse.H0_H0 ;  /* 0x2000003eff007230 */ /* 0x100fe20000004100 */
[----:B------:R-:W-:Y:S01]  /*8940*/  F2FP.F16.F32.PACK_AB R8, R9, R8 ;  /* 0x000000080908723e */ /* 0x000fe200000000ff */
[C---:B------:R-:W-:Y:S01]  /*8950*/  FFMA R23, R41.reuse, R2, R23 ;  /* 0x0000000229177223 */ /* 0x040fe20000000017 */
[----:B------:R1:W-:Y:S01]  /*8960*/  STS.128 [R82+0x4000], R44 ;  /* 0x0040002c52007388 */ /* 0x0003e20000000c00 */
[----:B------:R-:W-:Y:S02]  /*8970*/  HADD2.F32 R2, -RZ, R62.H1_H1 ;  /* 0x3000003eff027230 */ /* 0x000fe40000004100 */
[----:B------:R-:W-:Y:S01]  /*8980*/  FFMA R20, R41, R0, R20 ;  /* 0x0000000029147223 */ /* 0x000fe20000000014 */
[--C-:B------:R-:W-:Y:S01]  /*8990*/  HADD2.F32 R3, -RZ, R63.reuse.H0_H0 ;  /* 0x2000003fff037230 */ /* 0x100fe20000004100 */
[----:B------:R-:W-:Y:S01]  /*89a0*/  F2FP.F16.F32.PACK_AB R9, R15, R10 ;  /* 0x0000000a0f09723e */ /* 0x000fe200000000ff */
[----:B------:R-:W-:Y:S02]  /*89b0*/  HADD2.F32 R0, -RZ, R63.H1_H1 ;  /* 0x3000003fff007230 */ /* 0x000fe40000004100 */
[C---:B------:R-:W-:Y:S01]  /*89c0*/  FFMA R21, R41.reuse, R2, R21 ;  /* 0x0000000229157223 */ /* 0x040fe20000000015 */
[--C-:B------:R-:W-:Y:S02]  /*89d0*/  HADD2.F32 R2, -RZ, R68.reuse.H0_H0 ;  /* 0x20000044ff027230 */ /* 0x100fe40000004100 */
[C---:B------:R-:W-:Y:S01]  /*89e0*/  FFMA R22, R41.reuse, R3, R22 ;  /* 0x0000000329167223 */ /* 0x040fe20000000016 */
[--C-:B------:R-:W-:Y:S02]  /*89f0*/  HADD2.F32 R3, -RZ, R69.reuse.H0_H0 ;  /* 0x20000045ff037230 */ /* 0x100fe40000004100 */
[----:B------:R-:W-:Y:S01]  /*8a00*/  FFMA R27, R41, R0, R27 ;  /* 0x00000000291b7223 */ /* 0x000fe2000000001b */
[----:B------:R-:W-:Y:S01]  /*8a10*/  HADD2.F32 R0, -RZ, R68.H1_H1 ;  /* 0x30000044ff007230 */ /* 0x000fe20000004100 */
[----:B------:R-:W-:Y:S01]  /*8a20*/  F2FP.F16.F32.PACK_AB R10, R13, R12 ;  /* 0x0000000c0d0a723e */ /* 0x000fe200000000ff */
[----:B------:R-:W-:Y:S01]  /*8a30*/  FFMA R24, R41, R2, R24 ;  /* 0x0000000229187223 */ /* 0x000fe20000000018 */
[----:B------:R-:W-:Y:S01]  /*8a40*/  F2FP.F16.F32.PACK_AB R11, R19, R14 ;  /* 0x0000000e130b723e */ /* 0x000fe200000000ff */
[--C-:B------:R-:W-:Y:S02]  /*8a50*/  HADD2.F32 R2, -RZ, R70.reuse.H0_H0 ;  /* 0x20000046ff027230 */ /* 0x100fe40000004100 */
[C---:B------:R-:W-:Y:S01]  /*8a60*/  FFMA R25, R41.reuse, R0, R25 ;  /* 0x0000000029197223 */ /* 0x040fe20000000019 */
[----:B------:R-:W-:Y:S02]  /*8a70*/  HADD2.F32 R0, -RZ, R69.H1_H1 ;  /* 0x30000045ff007230 */ /* 0x000fe40000004100 */
[----:B------:R-:W-:Y:S01]  /*8a80*/  FFMA R26, R41, R3, R26 ;  /* 0x00000003291a7223 */ /* 0x000fe2000000001a */
[----:B------:R1:W-:Y:S01]  /*8a90*/  STS.128 [R95+0x4010], R8 ;  /* 0x004010085f007388 */ /* 0x0003e20000000c00 */
[----:B------:R-:W-:Y:S01]  /*8aa0*/  HADD2.F32 R3, -RZ, R70.H1_H1 ;  /* 0x30000046ff037230 */ /* 0x000fe20000004100 */
[----:B------:R-:W-:Y:S01]  /*8ab0*/  F2FP.F16.F32.PACK_AB R16, R17, R16 ;  /* 0x000000101110723e */ /* 0x000fe200000000ff */
[--C-:B------:R-:W-:Y:S01]  /*8ac0*/  HADD2.F32 R4, -RZ, R71.reuse.H0_H0 ;  /* 0x20000047ff047230 */ /* 0x100fe20000004100 */
[----:B------:R-:W-:Y:S01]  /*8ad0*/  F2FP.F16.F32.PACK_AB R17, R23, R18 ;  /* 0x000000121711723e */ /* 0x000fe200000000ff */
[----:B------:R-:W-:Y:S02]  /*8ae0*/  HADD2.F32 R5, -RZ, R71.H1_H1 ;  /* 0x30000047ff057230 */ /* 0x000fe40000004100 */
        /* <DEDUP_REMOVED lines=12> */
[----:B------:R-:W-:Y:S02]  /*8bb0*/  F2FP.F16.F32.PACK_AB R27, R35, R30 ;  /* 0x0000001e231b723e */ /* 0x000fe400000000ff */
[----:B------:R-:W-:Y:S02]  /*8bc0*/  MOV R0, UR40 ;  /* 0x0000002800007c02 */ /* 0x000fe40008000f00 */
[----:B------:R-:W-:Y:S01]  /*8bd0*/  LEA R2, R57, UR49, 0x3 ;  /* 0x0000003139027c11 */ /* 0x000fe2000f8e18ff */
[----:B------:R1:W-:Y:S01]  /*8be0*/  STS.128 [R102+0x4030], R24 ;  /* 0x0040301866007388 */ /* 0x0003e20000000c00 */
[----:B------:R-:W-:Y:S02]  /*8bf0*/  @P6 LEA R0, R0, UR49, 0x3 ;  /* 0x0000003100006c11 */ /* 0x000fe4000f8e18ff */
[----:B------:R-:W-:Y:S02]  /*8c00*/  @P6 SHF.L.U32 R3, R81, 0x1f, RZ ;  /* 0x0000001f51036819 */ /* 0x000fe400000006ff */
[----:B------:R-:W-:Y:S01]  /*8c10*/  @P6 IADD3 R0, PT, PT, R0, 0xe0, RZ ;  /* 0x000000e000006810 */ /* 0x000fe20007ffe0ff */
[----:B------:R-:W-:Y:S01]  /*8c20*/  @!PT LDS RZ, [RZ] ;  /* 0x00000000fffff984 */ /* 0x000fe20000000800 */
[----:B------:R-:W-:Y:S01]  /*8c30*/  @!PT LDS RZ, [RZ] ;  /* 0x00000000fffff984 */ /* 0x000fe20000000800 */
[----:B------:R-:W-:Y:S01]  /*8c40*/  @!PT LDS RZ, [RZ] ;  /* 0x00000000fffff984 */ /* 0x000fe20000000800 */
[----:B------:R-:W-:Y:S01]  /*8c50*/  @!PT LDS RZ, [RZ] ;  /* 0x00000000fffff984 */ /* 0x000fe20000000800 */
[----:B------:R3:W-:Y:S06]  /*8c60*/  MEMBAR.ALL.CTA ;  /* 0x0000000000007992 */ /* 0x0007ec0000008000 */
[----:B---3--:R-:W3:Y:S01]  /*8c70*/  FENCE.VIEW.ASYNC.S ;  /* 0x00000000000073c6 */ /* 0x008ee20000000000 */
[----:B------:R-:W-:Y:S01]  /*8c80*/  @P6 PRMT R0, R103, 0x654, R0 ;  /* 0x0000065467006816 */ /* 0x000fe20000000000 */
[----:B---3--:R-:W-:Y:S06]  /*8c90*/  BAR.SYNC.DEFER_BLOCKING 0x1, 0x80 ;  /* 0x0042000000007b1d */ /* 0x008fec0000010000 */
[----:B------:R-:W-:Y:S05]  /*8ca0*/  @P0 BRA `(.L_x_117) ;  /* 0x0000000000300947 */ /* 0x000fea0003800000 */
[----:B------:R-:W3:Y:S01]  /*8cb0*/  LDCU.64 UR6, c[0x0][0x348] ;  /* 0x00006900ff0677ac */ /* 0x000ee20008000a00 */
[----:B------:R-:W-:Y:S02]  /*8cc0*/  R2UR UR10, R99 ;  /* 0x00000000630a72ca */ /* 0x000fe400000e0000 */
[----:B------:R-:W-:Y:S01]  /*8cd0*/  R2UR UR11, R98 ;  /* 0x00000000620b72ca */ /* 0x000fe200000e0000 */
[----:B------:R-:W-:Y:S01]  /*8ce0*/  UIADD3 UR9, UPT, UPT, UR41, 0x40, URZ ;  /* 0x0000004029097890 */ /* 0x000fe2000fffe0ff */
[----:B------:R-:W-:Y:S01]  /*8cf0*/  R2UR UR12, R96 ;  /* 0x00000000600c72ca */ /* 0x000fe200000e0000 */
[----:B------:R-:W-:Y:S01]  /*8d00*/  UIADD3 UR8, UPT, UPT, UR49, 0x4200, URZ ;  /* 0x0000420031087890 */ /* 0x000fe2000fffe0ff */
[----:B------:R-:W-:Y:S01]  /*8d10*/  R2UR UR13, R97 ;  /* 0x00000000610d72ca */ /* 0x000fe200000e0000 */
[----:B---3--:R-:W-:Y:S04]  /*8d20*/  UIADD3 UR4, UP0, UPT, UR6, 0x780, URZ ;  /* 0x0000078006047890 */ /* 0x008fe8000ff1e0ff */
[----:B------:R-:W-:Y:S09]  /*8d30*/  UIADD3.X UR5, UPT, UPT, URZ, UR7, URZ, UP0, !UPT ;  /* 0x00000007ff057290 */ /* 0x000ff200087fe4ff */
[----:B------:R3:W-:Y:S01]  /*8d40*/  UTMASTG.5D.IM2COL [UR8], [UR4] ;  /* 0x00000008040073b5 */ /* 0x0007e20008060000 */
[----:B------:R0:W-:Y:S01]  /*8d50*/  UTMACMDFLUSH ;  /* 0x00000000000079b7 */ /* 0x0001e20000000000 */
[----:B---3--:R-:W-:Y:S04]  /*8d60*/  DEPBAR.LE SB0, 0x1 ;  /* 0x000080400000791a */ /* 0x008fe80000000000 */
.L_x_117:
[----:B------:R-:W-:Y:S05]  /*8d70*/  BSYNC.RECONVERGENT B0 ;  /* 0x0000000000007941 */ /* 0x000fea0003800200 */
.L_x_116:
[----:B------:R-:W-:Y:S01]  /*8d80*/  BAR.SYNC.DEFER_BLOCKING 0x1, 0x80 ;  /* 0x0042000000007b1d */ /* 0x000fe20000010000 */
[----:B------:R-:W-:Y:S04]  /*8d90*/  UIADD3 UR4, UPT, UPT, UR40, 0x1, URZ ;  /* 0x0000000128047890 */ /* 0x000fe8000fffe0ff */
[----:B------:R-:W-:Y:S04]  /*8da0*/  UISETP.NE.AND UP0, UPT, UR4, 0x4, UPT ;  /* 0x000000040400788c */ /* 0x000fe8000bf05270 */
[----:B------:R-:W-:Y:S01]  /*8db0*/  USEL UR50, UR4, URZ, UP0 ;  /* 0x000000ff04327287 */ /* 0x000fe20008000000 */
[----:B------:R3:W-:Y:S01]  /*8dc0*/  @P6 SYNCS.ARRIVE.TRANS64.RED.A1T0 RZ, [R0+URZ], RZ ;  /* 0x000000ff00ff69a7 */ /* 0x0007e200081004ff */
[----:B------:R-:W-:Y:S01]  /*8dd0*/  BSSY B1, `(.L_x_118) ;  /* 0x0000017000017945 */ /* 0x000fe20003800000 */
[----:B------:R-:W4:Y:S02]  /*8de0*/  @P6 SYNCS.PHASECHK.TRANS64.TRYWAIT P0, [R2+URZ+0xc0], R3 ;  /* 0x0000c003020065a7 */ /* 0x000f2400080011ff */
[----:B----4-:R-:W-:Y:S01]  /*8df0*/  @P6 SEL R58, RZ, 0x1, !P0 ;  /* 0x00000001ff3a6807 */ /* 0x010fe20004000000 */
[----:B---3--:R-:W-:Y:S06]  /*8e00*/  @!P6 BRA `(.L_x_119) ;  /* 0x00000000004ce947 */ /* 0x008fec0003800000 */
        /* <DEDUP_REMOVED lines=10> */
[----:B------:R-:W3:Y:S02]  /*8eb0*/  SYNCS.PHASECHK.TRANS64.TRYWAIT P0, [R2+URZ+0xc0], R5 ;  /* 0x0000c005020075a7 */ /* 0x000ee400080011ff */
[----:B---3--:R-:W-:Y:S05]  /*8ec0*/  @!P0 BRA `(.L_x_122) ;  /* 0x0000001800d88947 */ /* 0x008fea0003800000 */
.L_x_121:
[----:B------:R-:W-:Y:S05]  /*8ed0*/  BSYNC B0 ;  /* 0x0000000000007941 */ /* 0x000fea0003800000 */
.L_x_120:
[----:B------:R-:W-:Y:S11]  /*8ee0*/  ISETP.NE.AND P0, PT, R59, RZ, PT ;  /* 0x000000ff3b00720c */ /* 0x000ff60003f05270 */
[----:B------:R-:W-:Y:S02]  /*8ef0*/  @!UPT UIADD3 URZ, UPT, UPT, URZ, URZ, URZ ;  /* 0x000000fffffff290 */ /* 0x000fe4000fffe0ff */
[----:B------:R4:W1:Y:S04]  /*8f00*/  @P0 LDS.128 R48, [R4] ;  /* 0x0000000004300984 */ /* 0x0008680000000c00 */
[----:B------:R4:W1:Y:S04]  /*8f10*/  @P0 LDS.128 R52, [R3+0x10] ;  /* 0x0000100003340984 */ /* 0x0008680000000c00 */
[----:B------:R4:W1:Y:S04]  /*8f20*/  @P0 LDS.128 R60, [R0+0x20] ;  /* 0x00002000003c0984 */ /* 0x0008680000000c00 */
[----:B------:R4:W1:Y:S02]  /*8f30*/  @P0 LDS.128 R68, [R57+0x30] ;  /* 0x0000300039440984 */ /* 0x0008640000000c00 */
.L_x_119:
[----:B------:R-:W-:Y:S05]  /*8f40*/  BSYNC B1 ;  /* 0x0000000000017941 */ /* 0x000fea0003800000 */
.L_x_118:
[----:B----4-:R-:W-:Y:S05]  /*8f50*/  VIADD R0, R39, 0x60 ;  /* 0x0000006027007836 */ /* 0x010fea0000000000 */
[----:B------:R-:W-:Y:S04]  /*8f60*/  SHF.R.U32.HI R0, RZ, 0x15, R0 ;  /* 0x00000015ff007819 */ /* 0x000fe80000011600 */
[----:B------:R-:W-:Y:S11]  /*8f70*/  LOP3.LUT P0, RZ, R0, 0x3, R86, 0x48, !PT ;  /* 0x0000000300ff7812 */ /* 0x000ff60007804856 */
[----:B------:R-:W-:Y:S02]  /*8f80*/  @!UPT UIADD3 URZ, UPT, UPT, URZ, URZ, URZ ;  /* 0x000000fffffff290 */ /* 0x000fe4000fffe0ff */
[----:B------:R-:W-:Y:S05]  /*8f90*/  @!P0 BRA `(.L_x_123) ;  /* 0x0000000000408947 */ /* 0x000fea0003800000 */
[----:B------:R-:W4:Y:S01]  /*8fa0*/  LDCU.64 UR8, c[0x4][0x70] ;  /* 0x01000e00ff0877ac */ /* 0x000f220008000a00 */
[----:B------:R-:W-:Y:S01]  /*8fb0*/  MOV R3, 0x0 ;  /* 0x0000000000037802 */ /* 0x000fe20000000f00 */
[----:B------:R-:W-:Y:S02]  /*8fc0*/  HFMA2 R12, -RZ, RZ, 0, 5.9604644775390625e-08 ;  /* 0x00000001ff0c7431 */ /* 0x000fe400000001ff */
[----:B-1----:R-:W-:Y:S02]  /*8fd0*/  IMAD.MOV.U32 R8, RZ, RZ, 0x192 ;  /* 0x00000192ff087424 */ /* 0x002fe400078e00ff */
[----:B------:R-:W-:Y:S01]  /*8fe0*/  IMAD.MOV.U32 R13, RZ, RZ, RZ ;  /* 0x000000ffff0d7224 */ /* 0x000fe200078e00ff */
[----:B------:R-:W1:Y:S01]  /*8ff0*/  LDCU.64 UR6, c[0x4][0x78] ;  /* 0x01000f00ff0677ac */ /* 0x000e620008000a00 */
[----:B---3--:R-:W3:Y:S01]  /*9000*/  LDC.64 R2, c[0x4][R3] ;  /* 0x0100000003027b82 */ /* 0x008ee20000000a00 */
[----:B------:R-:W5:Y:S01]  /*9010*/  LDCU.64 UR4, c[0x4][0x10] ;  /* 0x01000200ff0477ac */ /* 0x000f620008000a00 */
[----:B----4-:R-:W-:Y:S01]  /*9020*/  MOV R5, UR9 ;  /* 0x0000000900057c02 */ /* 0x010fe20008000f00 */
[----:B------:R-:W-:Y:S01]  /*9030*/  IMAD.U32 R4, RZ, RZ, UR8 ;  /* 0x00000008ff047e24 */ /* 0x000fe2000f8e00ff */
[----:B-1----:R-:W-:Y:S01]  /*9040*/  MOV R7, UR7 ;  /* 0x0000000700077c02 */ /* 0x002fe20008000f00 */
[----:B------:R-:W-:Y:S01]  /*9050*/  IMAD.U32 R6, RZ, RZ, UR6 ;  /* 0x00000006ff067e24 */ /* 0x000fe2000f8e00ff */
[----:B-----5:R-:W-:Y:S01]  /*9060*/  MOV R11, UR5 ;  /* 0x00000005000b7c02 */ /* 0x020fe20008000f00 */
[----:B------:R-:W-:Y:S02]  /*9070*/  IMAD.U32 R10, RZ, RZ, UR4 ;  /* 0x00000004ff0a7e24 */ /* 0x000fe4000f8e00ff */
[----:B------:R-:W-:Y:S07]  /*9080*/  LEPC R20, `(.L_x_123) ;  /* 0x000000001014794e */ /* 0x000fee0000000000 */
[----:B--23--:R-:W-:Y:S05]  /*9090*/  CALL.ABS.NOINC R2 ;  /* 0x0000000002007343 */ /* 0x00cfea0003c00000 */
.L_x_123:
[----:B------:R-:W-:Y:S01]  /*90a0*/  ISETP.NE.AND P0, PT, R84, RZ, PT ;  /* 0x000000ff5400720c */ /* 0x000fe20003f05270 */
[----:B------:R-:W-:Y:S05]  /*90b0*/  WARPSYNC.ALL ;  /* 0x0000000000007948 */ /* 0x000fea0003800000 */
[----:B------:R-:W-:Y:S01]  /*90c0*/  R2UR UR4, R39 ;  /* 0x00000000270472ca */ /* 0x000fe200000e0000 */
[----:B------:R-:W4:Y:S01]  /*90d0*/  S2UR UR6, SR_CgaCtaId ;  /* 0x00000000000679c3 */ /* 0x000f220000008800 */
[----:B------:R-:W-:Y:S01]  /*90e0*/  R2UR UR5, R56 ;  /* 0x00000000380572ca */ /* 0x000fe200000e0000 */
[--C-:B-1----:R-:W-:Y:S01]  /*90f0*/  HADD2.F32 R0, -RZ, R48.reuse.H0_H0 ;  /* 0x20000030ff007230 */ /* 0x102fe20000004100 */
[----:B------:R-:W-:Y:S01]  /*9100*/  BSSY.RECONVERGENT B0, `(.L_x_124) ;  /* 0x000008d000007945 */ /* 0x000fe20003800200 */
[----:B---3--:R-:W-:Y:S02]  /*9110*/  HADD2.F32 R2, -RZ, R48.H1_H1 ;  /* 0x30000030ff027230 */ /* 0x008fe40000004100 */
[--C-:B------:R-:W-:Y:S02]  /*9120*/  HADD2.F32 R3, -RZ, R49.reuse.H0_H0 ;  /* 0x20000031ff037230 */ /* 0x100fe40000004100 */
[----:B------:R-:W-:Y:S02]  /*9130*/  HADD2.F32 R39, -RZ, R49.H1_H1 ;  /* 0x30000031ff277230 */ /* 0x000fe40000004100 */
[--C-:B------:R-:W-:Y:S02]  /*9140*/  HADD2.F32 R40, -RZ, R50.reuse.H0_H0 ;  /* 0x20000032ff287230 */ /* 0x100fe40000004100 */
[----:B------:R-:W1:Y:S01]  /*9150*/  LDTM.x32 R4, tmem[UR4+0x60] ;  /* 0x00006004000479ee */ /* 0x000e6200082c0000 */
[----:B------:R-:W-:Y:S01]  /*9160*/  NOP ;  /* 0x0000000000007918 */ /* 0x000fe20000000000 */
[----:B------:R-:W-:Y:S01]  /*9170*/  UIADD3 UR4, UPT, UPT, UR5, 0x130, URZ ;  /* 0x0000013005047890 */ /* 0x000fe2000fffe0ff */
[----:B------:R-:W-:Y:S02]  /*9180*/  HADD2.F32 R42, -RZ, R50.H1_H1 ;  /* 0x30000032ff2a7230 */ /* 0x000fe40000004100 */
[--C-:B------:R-:W-:Y:S02]  /*9190*/  HADD2.F32 R43, -RZ, R51.reuse.H0_H0 ;  /* 0x20000033ff2b7230 */ /* 0x100fe40000004100 */
        /* <DEDUP_REMOVED lines=8> */
[----:B------:R-:W-:Y:S01]  /*9220*/  HADD2.F32 R52, -RZ, R55.H1_H1 ;  /* 0x30000037ff347230 */ /* 0x000fe20000004100 */
[----:B----4-:R-:W-:Y:S01]  /*9230*/  UPRMT UR4, UR6, 0x654, UR4 ;  /* 0x0000065406047896 */ /* 0x010fe20008000004 */
[C---:B-1----:R-:W-:Y:S01]  /*9240*/  FMUL R4, R38.reuse, R4 ;  /* 0x0000000426047220 */ /* 0x042fe20000400000 */
[C---:B------:R-:W-:Y:S01]  /*9250*/  FMUL R5, R38.reuse, R5 ;  /* 0x0000000526057220 */ /* 0x040fe20000400000 */
[C---:B------:R-:W-:Y:S01]  /*9260*/  FMUL R6, R38.reuse, R6 ;  /* 0x0000000626067220 */ /* 0x040fe20000400000 */
[C---:B------:R-:W-:Y:S01]  /*9270*/  FMUL R7, R38.reuse, R7 ;  /* 0x0000000726077220 */ /* 0x040fe20000400000 */
[C---:B------:R-:W-:Y:S01]  /*9280*/  FFMA R4, R41.reuse, R0, R4 ;  /* 0x0000000029047223 */ /* 0x040fe20000000004 */
[C---:B------:R-:W-:Y:S01]  /*9290*/  FFMA R5, R41.reuse, R2, R5 ;  /* 0x0000000229057223 */ /* 0x040fe20000000005 */
[C---:B------:R-:W-:Y:S01]  /*92a0*/  FFMA R6, R41.reuse, R3, R6 ;  /* 0x0000000329067223 */ /* 0x040fe20000000006 */
[----:B------:R-:W-:Y:S01]  /*92b0*/  FFMA R7, R41, R39, R7 ;  /* 0x0000002729077223 */ /* 0x000fe20000000007 */
[----:B------:R-:W-:Y:S01]  /*92c0*/  SYNCS.ARRIVE.TRANS64.RED.A1T0 RZ, [UR4], RZ ;  /* 0x000000ffffff79a7 */ /* 0x000fe20008100404 */
[C---:B------:R-:W-:Y:S01]  /*92d0*/  FMUL R8, R38.reuse, R8 ;  /* 0x0000000826087220 */ /* 0x040fe20000400000 */
[----:B------:R-:W-:Y:S01]  /*92e0*/  F2FP.F16.F32.PACK_AB R4, R5, R4 ;  /* 0x000000040504723e */ /* 0x000fe200000000ff */
[C---:B------:R-:W-:Y:S01]  /*92f0*/  FMUL R9, R38.reuse, R9 ;  /* 0x0000000926097220 */ /* 0x040fe20000400000 */
[----:B------:R-:W-:Y:S01]  /*9300*/  F2FP.F16.F32.PACK_AB R5, R7, R6 ;  /* 0x000000060705723e */ /* 0x000fe200000000ff */
[C---:B------:R-:W-:Y:S01]  /*9310*/  FFMA R8, R41.reuse, R40, R8 ;  /* 0x0000002829087223 */ /* 0x040fe20000000008 */
[C---:B------:R-:W-:Y:S01]  /*9320*/  FMUL R0, R38.reuse, R10 ;  /* 0x0000000a26007220 */ /* 0x040fe20000400000 */
[C---:B------:R-:W-:Y:S01]  /*9330*/  FFMA R9, R41.reuse, R42, R9 ;  /* 0x0000002a29097223 */ /* 0x040fe20000000009 */
[C---:B------:R-:W-:Y:S01]  /*9340*/  FMUL R2, R38.reuse, R11 ;  /* 0x0000000b26027220 */ /* 0x040fe20000400000 */
[C---:B------:R-:W-:Y:S01]  /*9350*/  FMUL R3, R38.reuse, R12 ;  /* 0x0000000c26037220 */ /* 0x040fe20000400000 */
[----:B------:R-:W-:Y:S01]  /*9360*/  FFMA R0, R41, R43, R0 ;  /* 0x0000002b29007223 */ /* 0x000fe20000000000 */
[C---:B------:R-:W-:Y:S01]  /*9370*/  FMUL R10, R38.reuse, R13 ;  /* 0x0000000d260a7220 */ /* 0x040fe20000400000 */
[----:B------:R-:W-:Y:S01]  /*9380*/  F2FP.F16.F32.PACK_AB R6, R9, R8 ;  /* 0x000000080906723e */ /* 0x000fe200000000ff */
[C---:B------:R-:W-:Y:S01]  /*9390*/  FFMA R2, R41.reuse, R44, R2 ;  /* 0x0000002c29027223 */ /* 0x040fe20000000002 */
[C---:B------:R-:W-:Y:S01]  /*93a0*/  FFMA R3, R41.reuse, R45, R3 ;  /* 0x0000002d29037223 */ /* 0x040fe20000000003 */
[C---:B------:R-:W-:Y:S01]  /*93b0*/  FFMA R10, R41.reuse, R46, R10 ;  /* 0x0000002e290a7223 */ /* 0x040fe2000000000a */
[C---:B------:R-:W-:Y:S01]  /*93c0*/  FMUL R11, R38.reuse, R14 ;  /* 0x0000000e260b7220 */ /* 0x040fe20000400000 */
        /* <DEDUP_REMOVED lines=8> */
[----:B------:R-:W-:Y:S01]  /*9450*/  F2FP.F16.F32.PACK_AB R7, R2, R0 ;  /* 0x000000000207723e */ /* 0x000fe200000000ff */
[C---:B------:R-:W-:Y:S01]  /*9460*/  FFMA R12, R41.reuse, R49, R12 ;  /* 0x00000031290c7223 */ /* 0x040fe2000000000c */
[----:B------:R-:W-:Y:S02]  /*9470*/  HADD2.F32 R54, -RZ, R60.H1_H1 ;  /* 0x3000003cff367230 */ /* 0x000fe40000004100 */
[C---:B------:R-:W-:Y:S01]  /*9480*/  FMUL R16, R38.reuse, R20 ;  /* 0x0000001426107220 */ /* 0x040fe20000400000 */
[C---:B------:R-:W-:Y:S01]  /*9490*/  FFMA R13, R41.reuse, R50, R13 ;  /* 0x00000032290d7223 */ /* 0x040fe2000000000d */
[----:B------:R1:W-:Y:S01]  /*94a0*/  STS.128 [R82+0x6000], R4 ;  /* 0x0060000452007388 */ /* 0x0003e20000000c00 */
[--C-:B------:R-:W-:Y:S02]  /*94b0*/  HADD2.F32 R55, -RZ, R61.reuse.H0_H0 ;  /* 0x2000003dff377230 */ /* 0x100fe40000004100 */
[C---:B------:R-:W-:Y:S01]  /*94c0*/  FMUL R17, R38.reuse, R21 ;  /* 0x0000001526117220 */ /* 0x040fe20000400000 */
[C---:B------:R-:W-:Y:S01]  /*94d0*/  FFMA R14, R41.reuse, R51, R14 ;  /* 0x00000033290e7223 */ /* 0x040fe2000000000e */
[----:B------:R-:W-:Y:S02]  /*94e0*/  HADD2.F32 R56, -RZ, R61.H1_H1 ;  /* 0x3000003dff387230 */ /* 0x000fe40000004100 */
[C---:B------:R-:W-:Y:S01]  /*94f0*/  FMUL R18, R38.reuse, R22 ;  /* 0x0000001626127220 */ /* 0x040fe20000400000 */
[C---:B------:R-:W-:Y:S01]  /*9500*/  FFMA R19, R41.reuse, R52, R19 ;  /* 0x0000003429137223 */ /* 0x040fe20000000013 */
        /* <DEDUP_REMOVED lines=10> */
[----:B------:R-:W-:Y:S01]  /*95b0*/  FMUL R22, R38, R26 ;  /* 0x0000001a26167220 */ /* 0x000fe20000400000 */
[----:B------:R-:W-:Y:S01]  /*95c0*/  F2FP.F16.F32.PACK_AB R8, R10, R3 ;  /* 0x000000030a08723e */ /* 0x000fe200000000ff */
[----:B------:R-:W-:Y:S01]  /*95d0*/  FFMA R23, R41, R56, R23 ;  /* 0x0000003829177223 */ /* 0x000fe20000000017 */
[----:B------:R-:W-:Y:S01]  /*95e0*/  F2FP.F16.F32.PACK_AB R9, R15, R11 ;  /* 0x0000000b0f09723e */ /* 0x000fe200000000ff */
[--C-:B------:R-:W-:Y:S02]  /*95f0*/  HADD2.F32 R61, -RZ, R68.reuse.H0_H0 ;  /* 0x20000044ff3d7230 */ /* 0x100fe40000004100 */
[C---:B------:R-:W-:Y:S01]  /*9600*/  FMUL R27, R38.reuse, R27 ;  /* 0x0000001b261b7220 */ /* 0x040fe20000400000 */
[----:B------:R-:W-:Y:S01]  /*9610*/  F2FP.F16.F32.PACK_AB R10, R13, R12 ;  /* 0x0000000c0d0a723e */ /* 0x000fe200000000ff */
[----:B------:R-:W-:Y:S01]  /*9620*/  FFMA R20, R41, R57, R20 ;  /* 0x0000003929147223 */ /* 0x000fe20000000014 */
[----:B------:R-:W-:Y:S01]  /*9630*/  F2FP.F16.F32.PACK_AB R11, R19, R14 ;  /* 0x0000000e130b723e */ /* 0x000fe200000000ff */
[----:B------:R-:W-:Y:S02]  /*9640*/  HADD2.F32 R62, -RZ, R68.H1_H1 ;  /* 0x30000044ff3e7230 */ /* 0x000fe40000004100 */
[C---:B------:R-:W-:Y:S01]  /*9650*/  FMUL R24, R38.reuse, R28 ;  /* 0x0000001c26187220 */ /* 0x040fe20000400000 */
[C---:B------:R-:W-:Y:S01]  /*9660*/  FFMA R21, R41.reuse, R58, R21 ;  /* 0x0000003a29157223 */ /* 0x040fe20000000015 */
[--C-:B------:R-:W-:Y:S01]  /*9670*/  HADD2.F32 R63, -RZ, R69.reuse.H0_H0 ;  /* 0x20000045ff3f7230 */ /* 0x100fe20000004100 */
[----:B------:R1:W-:Y:S01]  /*9680*/  STS.128 [R95+0x6010], R8 ;  /* 0x006010085f007388 */ /* 0x0003e20000000c00 */
        /* <DEDUP_REMOVED lines=10> */
[----:B------:R-:W-:Y:S01]  /*9730*/  FFMA R25, R41, R62, R25 ;  /* 0x0000003e29197223 */ /* 0x000fe20000000019 */
[--C-:B------:R-:W-:Y:S02]  /*9740*/  HADD2.F32 R67, -RZ, R71.reuse.H0_H0 ;  /* 0x20000047ff437230 */ /* 0x100fe40000004100 */
[C---:B------:R-:W-:Y:S01]  /*9750*/  FMUL R29, R38.reuse, R33 ;  /* 0x00000021261d7220 */ /* 0x040fe20000400000 */
[----:B------:R-:W-:Y:S01]  /*9760*/  F2FP.F16.F32.PACK_AB R16, R17, R16 ;  /* 0x000000101110723e */ /* 0x000fe200000000ff */
[----:B------:R-:W-:Y:S01]  /*9770*/  FFMA R26, R41, R63, R26 ;  /* 0x0000003f291a7223 */ /* 0x000fe2000000001a */
[----:B------:R-:W-:Y:S02]  /*9780*/  HADD2.F32 R68, -RZ, R71.H1_H1 ;  /* 0x30000047ff447230 */ /* 0x000fe40000004100 */
[C---:B------:R-:W-:Y:S01]  /*9790*/  FMUL R30, R38.reuse, R34 ;  /* 0x00000022261e7220 */ /* 0x040fe20000400000 */
        /* <DEDUP_REMOVED lines=35> */
.L_x_125:
[----:B------:R-:W-:Y:S05]  /*99d0*/  BSYNC.RECONVERGENT B0 ;  /* 0x0000000000007941 */ /* 0x000fea0003800200 */
.L_x_124:
[----:B------:R-:W-:Y:S01]  /*99e0*/  BAR.SYNC.DEFER_BLOCKING 0x1, 0x80 ;  /* 0x0042000000007b1d */ /* 0x000fe20000010000 */
[----:B------:R-:W-:Y:S01]  /*99f0*/  UISETP.NE.AND UP0, UPT, UR53, -0x4, UPT ;  /* 0xfffffffc3500788c */ /* 0x000fe2000bf05270 */
[----:B------:R-:W-:Y:S08]  /*9a00*/  IADD3 R36, PT, PT, R36, 0x1, RZ ;  /* 0x0000000124247810 */ /* 0x000ff00007ffe0ff */
[----:B------:R-:W-:Y:S05]  /*9a10*/  BRA.U !UP0, `(.L_x_126) ;  /* 0x0000000108247547 */ /* 0x000fea000b800000 */
[----:B------:R-:W-:Y:S01]  /*9a20*/  ISETP.NE.AND P0, PT, R101, RZ, PT ;  /* 0x000000ff6500720c */ /* 0x000fe20003f05270 */
[----:B------:R-:W-:Y:S01]  /*9a30*/  IMAD.U32 R0, RZ, RZ, UR50 ;  /* 0x00000032ff007e24 */ /* 0x000fe2000f8e00ff */
[----:B------:R-:W-:Y:S04]  /*9a40*/  UIADD3 UR4, UPT, UPT, UR50, 0x1, URZ ;  /* 0x0000000132047890 */ /* 0x000fe8000fffe0ff */
[----:B------:R-:W-:Y:S04]  /*9a50*/  UISETP.NE.AND UP0, UPT, UR4, 0x4, UPT ;  /* 0x000000040400788c */ /* 0x000fe8000bf05270 */
[----:B------:R-:W-:Y:S03]  /*9a60*/  USEL UR50, UR4, URZ, UP0 ;  /* 0x000000ff04327287 */ /* 0x000fe60008000000 */
[----:B------:R-:W-:Y:S05]  /*9a70*/  @P0 LEA R0, R0, UR49, 0x3 ;  /* 0x0000003100000c11 */ /* 0x000fea000f8e18ff */
[----:B------:R-:W-:Y:S05]  /*9a80*/  @P0 VIADD R0, R0, 0xe0 ;  /* 0x000000e000000836 */ /* 0x000fea0000000000 */
[----:B------:R-:W-:Y:S04]  /*9a90*/  @P0 PRMT R0, R103, 0x654, R0 ;  /* 0x0000065467000816 */ /* 0x000fe80000000000 */
[----:B------:R3:W-:Y:S03]  /*9aa0*/  @P0 SYNCS.ARRIVE.TRANS64.RED.A1T0 RZ, [R0+URZ], RZ ;  /* 0x000000ff00ff09a7 */ /* 0x0007e600081004ff */
.L_x_126:
[----:B------:R-:W-:Y:S01]  /*9ab0*/  R2UR UR5, R77 ;  /* 0x000000004d0572ca */ /* 0x000fe200000e0000 */
[----:B------:R-:W-:Y:S01]  /*9ac0*/  UISETP.NE.AND UP0, UPT, UR62, URZ, UPT ;  /* 0x000000ff3e00728c */ /* 0x000fe2000bf05270 */
[----:B------:R-:W-:Y:S01]  /*9ad0*/  R2UR UR4, R78 ;  /* 0x000000004e0472ca */ /* 0x000fe200000e0000 */
[----:B------:R-:W-:Y:S01]  /*9ae0*/  UIADD3 UR53, UPT, UPT, UR53, 0x4, URZ ;  /* 0x0000000435357890 */ /* 0x000fe2000fffe0ff */
[C---:B------:R-:W-:Y:S01]  /*9af0*/  ISETP.NE.AND P0, PT, R36.reuse, 0x2, PT ;  /* 0x000000022400780c */ /* 0x040fe20003f05270 */
[----:B------:R-:W-:Y:S01]  /*9b00*/  UMOV UR52, UR63 ;  /* 0x0000003f00347c82 */ /* 0x000fe20008000000 */
[----:B------:R-:W-:Y:S02]  /*9b10*/  LOP3.LUT R79, R79, 0x1, RZ, 0x3c, !PT ;  /* 0x000000014f4f7812 */ /* 0x000fe400078e3cff */
[----:B---3--:R-:W-:Y:S02]  /*9b20*/  SEL R0, RZ, 0x1, P0 ;  /* 0x00000001ff007807 */ /* 0x008fe40000000000 */
[----:B------:R-:W-:Y:S02]  /*9b30*/  SEL R36, R36, RZ, P0 ;  /* 0x000000ff24247207 */ /* 0x000fe40000000000 */
[----:B------:R-:W-:Y:S01]  /*9b40*/  LOP3.LUT R80, R80, R0, RZ, 0x3c, !PT ;  /* 0x0000000050507212 */ /* 0x000fe200078e3cff */
[----:B------:R-:W-:Y:S02]  /*9b50*/  UIADD3 UR24, UPT, UPT, UR36, UR5, URZ ;  /* 0x0000000524187290 */ /* 0x000fe4000fffe0ff */
[----:B------:R-:W-:Y:S01]  /*9b60*/  UIADD3 UR51, UPT, UPT, UR37, UR4, URZ ;  /* 0x0000000425337290 */ /* 0x000fe2000fffe0ff */
[----:B------:R-:W-:Y:S11]  /*9b70*/  BRA.U UP0, `(.L_x_127) ;  /* 0xffffffbd00507547 */ /* 0x000ff6000b83ffff */
[----:B------:R-:W-:-:S13]  /*9b80*/  R2UR UR4, R93 ;  /* 0x000000005d0472ca */ /* 0x000fda00000e0000 */
[----:B------:R-:W-:-:S09]  /*9b90*/  UISETP.NE.AND UP0, UPT, UR4, URZ, UPT ;  /* 0x000000ff0400728c */ /* 0x000fd2000bf05270 */
[----:B------:R-:W-:Y:S05]  /*9ba0*/  BRA.U !UP0, `(.L_x_128) ;  /* 0x0000000108487547 */ /* 0x000fea000b800000 */
[----:B------:R-:W3:Y:S02]  /*9bb0*/  LDCU.64 UR4, c[0x0][0x990] ;  /* 0x00013200ff0477ac */ /* 0x000ee40008000a00 */
[----:B---3--:R-:W-:-:S04]  /*9bc0*/  UISETP.NE.U32.AND UP0, UPT, UR4, URZ, UPT ;  /* 0x000000ff0400728c */ /* 0x008fc8000bf05070 */
[----:B------:R-:W-:-:S09]  /*9bd0*/  UISETP.NE.AND.EX UP0, UPT, UR5, URZ, UPT, UP0 ;  /* 0x000000ff0500728c */ /* 0x000fd2000bf05300 */
[----:B------:R-:W-:Y:S05]  /*9be0*/  BRA.U UP0, `(.L_x_129) ;  /* 0x00000001000c7547 */ /* 0x000fea000b800000 */
[----:B------:R-:W-:-:S13]  /*9bf0*/  FSETP.NEU.AND P0, PT, R41, RZ, PT ;  /* 0x000000ff2900720b */ /* 0x000fda0003f0d000 */
[----:B------:R-:W-:Y:S05]  /*9c00*/  @!P0 EXIT ;  /* 0x000000000000894d */ /* 0x000fea0003800000 */
[----:B------:R-:W-:Y:S05]  /*9c10*/  BRA `(.L_x_128) ;  /* 0x00000000002c7947 */ /* 0x000fea0003800000 */
.L_x_129:
[----:B------:R-:W-:Y:S01]  /*9c20*/  ISETP.NE.AND P0, PT, R100, RZ, PT ;  /* 0x000000ff6400720c */ /* 0x000fe20003f05270 */
[----:B------:R-:W-:-:S12]  /*9c30*/  BSSY.RECONVERGENT B0, `(.L_x_128) ;  /* 0x0000009000007945 */ /* 0x000fd80003800200 */
[----:B------:R-:W-:Y:S05]  /*9c40*/  @P0 BRA `(.L_x_130) ;  /* 0x0000000000140947 */ /* 0x000fea0003800000 */
[----:B------:R-:W3:Y:S02]  /*9c50*/  LDCU.64 UR4, c[0x0][0x988] ;  /* 0x00013100ff0477ac */ /* 0x000ee40008000a00 */
[----:B---3--:R-:W-:-:S04]  /*9c60*/  ISETP.NE.U32.AND P0, PT, RZ, UR4, PT ;  /* 0x00000004ff007c0c */ /* 0x008fc8000bf05070 */
[----:B------:R-:W-:-:S13]  /*9c70*/  ISETP.NE.AND.EX P0, PT, RZ, UR5, PT, P0 ;  /* 0x00000005ff007c0c */ /* 0x000fda000bf05300 */
[----:B------:R-:W-:Y:S05]  /*9c80*/  @!P0 EXIT ;  /* 0x000000000000894d */ /* 0x000fea0003800000 */
[----:B------:R-:W-:Y:S05]  /*9c90*/  BRA `(.L_x_131) ;  /* 0x0000000000087947 */ /* 0x000fea0003800000 */
.L_x_130:
[----:B------:R-:W-:-:S13]  /*9ca0*/  FSETP.NEU.AND P0, PT, R41, RZ, PT ;  /* 0x000000ff2900720b */ /* 0x000fda0003f0d000 */
[----:B------:R-:W-:Y:S05]  /*9cb0*/  @!P0 EXIT ;  /* 0x000000000000894d */ /* 0x000fea0003800000 */
.L_x_131:
[----:B------:R-:W-:Y:S05]  /*9cc0*/  BSYNC.RECONVERGENT B0 ;  /* 0x0000000000007941 */ /* 0x000fea0003800200 */
.L_x_128:
[----:B------:R-:W3:Y:S01]  /*9cd0*/  S2UR UR5, SR_CgaCtaId ;  /* 0x00000000000579c3 */ /* 0x000ee20000008800 */
[----:B------:R-:W-:Y:S01]  /*9ce0*/  ULEA UR4, UR50, UR49, 0x3 ;  /* 0x0000003132047291 */ /* 0x000fe2000f8e18ff */
[----:B------:R-:W-:-:S04]  /*9cf0*/  DEPBAR.LE SB0, 0x0 ;  /* 0x000080000000791a */ /* 0x000fc80000000000 */
[----:B------:R-:W-:-:S04]  /*9d00*/  UIADD3 UR4, UPT, UPT, UR4, 0xe0, URZ ;  /* 0x000000e004047890 */ /* 0x000fc8000fffe0ff */
[----:B---3--:R-:W-:-:S09]  /*9d10*/  UPRMT UR4, UR5, 0x654, UR4 ;  /* 0x0000065405047896 */ /* 0x008fd20008000004 */
[----:B------:R-:W-:Y:S01]  /*9d20*/  SYNCS.ARRIVE.TRANS64.RED.A1T0 RZ, [UR4], RZ ;  /* 0x000000ffffff79a7 */ /* 0x000fe20008100404 */
[----:B------:R-:W-:Y:S05]  /*9d30*/  EXIT ;  /* 0x000000000000794d */ /* 0x000fea0003800000 */
.L_x_20:
[----:B------:R-:W-:Y:S07]  /*9d40*/  MOV R0, UR9 ;  /* 0x0000000900007c02 */ /* 0x000fee0008000f00 */
.L_x_132:
[----:B--2---:R2:W3:Y:S02]  /*9d50*/  SYNCS.PHASECHK.TRANS64.TRYWAIT P0, [R0+URZ+0x60], R4 ;  /* 0x00006004000075a7 */ /* 0x0044e400080011ff */
[----:B---3--:R-:W-:Y:S05]  /*9d60*/  @!P0 NANOSLEEP.SYNCS 0x989680 ;  /* 0x009896800000895d */ /* 0x008fea0003900000 */
[----:B------:R-:W3:Y:S02]  /*9d70*/  @!P0 SYNCS.PHASECHK.TRANS64 P0, [R0+URZ+0x60], R4 ;  /* 0x00006004000085a7 */ /* 0x000ee400080010ff */
[----:B---3--:R-:W-:Y:S05]  /*9d80*/  @!P0 BRA `(.L_x_132) ;  /* 0xfffffffc00f08947 */ /* 0x008fea000383ffff */
[----:B------:R-:W-:Y:S05]  /*9d90*/  BRA `(.L_x_19) ;  /* 0xffffff7c00007947 */ /* 0x000fea000383ffff */
.L_x_26:
[----:B------:R-:W-:Y:S07]  /*9da0*/  MOV R0, UR9 ;  /* 0x0000000900007c02 */ /* 0x000fee0008000f00 */
.L_x_133:
[----:B--2---:R2:W4:Y:S02]  /*9db0*/  SYNCS.PHASECHK.TRANS64.TRYWAIT P0, [R0+URZ+0x60], R4 ;  /* 0x00006004000075a7 */ /* 0x00452400080011ff */
[----:B----4-:R-:W-:Y:S05]  /*9dc0*/  @!P0 NANOSLEEP.SYNCS 0x989680 ;  /* 0x009896800000895d */ /* 0x010fea0003900000 */
[----:B------:R-:W4:Y:S02]  /*9dd0*/  @!P0 SYNCS.PHASECHK.TRANS64 P0, [R0+URZ+0x60], R4 ;  /* 0x00006004000085a7 */ /* 0x000f2400080010ff */
[----:B----4-:R-:W-:Y:S05]  /*9de0*/  @!P0 BRA `(.L_x_133) ;  /* 0xfffffffc00f08947 */ /* 0x010fea000383ffff */
[----:B------:R-:W-:Y:S05]  /*9df0*/  BRA `(.L_x_25) ;  /* 0xffffff80008c7947 */ /* 0x000fea000383ffff */
.L_x_30:
[----:B-1----:R-:W-:-:S07]  /*9e00*/  MOV R0, UR36 ;  /* 0x0000002400007c02 */ /* 0x002fce0008000f00 */
.L_x_134:
[----:B-1----:R1:W2:Y:S02]  /*9e10*/  SYNCS.PHASECHK.TRANS64.TRYWAIT P0, [R0+URZ+0x110], R3 ;  /* 0x00011003000075a7 */ /* 0x0022a400080011ff */
[----:B--2---:R-:W-:Y:S05]  /*9e20*/  @!P0 NANOSLEEP.SYNCS 0x989680 ;  /* 0x009896800000895d */ /* 0x004fea0003900000 */
[----:B------:R-:W2:Y:S02]  /*9e30*/  @!P0 SYNCS.PHASECHK.TRANS64 P0, [R0+URZ+0x110], R3 ;  /* 0x00011003000085a7 */ /* 0x000ea400080010ff */
[----:B--2---:R-:W-:Y:S05]  /*9e40*/  @!P0 BRA `(.L_x_134) ;  /* 0xfffffffc00f08947 */ /* 0x004fea000383ffff */
[----:B------:R-:W-:Y:S05]  /*9e50*/  BRA `(.L_x_135) ;  /* 0xffffff8400587947 */ /* 0x000fea000383ffff */
.L_x_34:
[----:B------:R-:W-:-:S07]  /*9e60*/  MOV R0, UR4 ;  /* 0x0000000400007c02 */ /* 0x000fce0008000f00 */
.L_x_136:
[----:B-1----:R1:W2:Y:S02]  /*9e70*/  SYNCS.PHASECHK.TRANS64.TRYWAIT P0, [R0+URZ], R2 ;  /* 0x00000002000075a7 */ /* 0x0022a400080011ff */
[----:B--2---:R-:W-:Y:S05]  /*9e80*/  @!P0 NANOSLEEP.SYNCS 0x989680 ;  /* 0x009896800000895d */ /* 0x004fea0003900000 */
[----:B------:R-:W2:Y:S02]  /*9e90*/  @!P0 SYNCS.PHASECHK.TRANS64 P0, [R0+URZ], R2 ;  /* 0x00000002000085a7 */ /* 0x000ea400080010ff */
[----:B--2---:R-:W-:Y:S05]  /*9ea0*/  @!P0 BRA `(.L_x_136) ;  /* 0xfffffffc00f08947 */ /* 0x004fea000383ffff */
[----:B------:R-:W-:Y:S05]  /*9eb0*/  BRA `(.L_x_137) ;  /* 0xffffff8800f07947 */ /* 0x000fea000383ffff */
.L_x_35:
[----:B------:R-:W-:-:S07]  /*9ec0*/  MOV R0, UR5 ;  /* 0x0000000500007c02 */ /* 0x000fce0008000f00 */
.L_x_138:
[----:B-1----:R1:W2:Y:S02]  /*9ed0*/  SYNCS.PHASECHK.TRANS64.TRYWAIT P0, [R0+URZ], R2 ;  /* 0x00000002000075a7 */ /* 0x0022a400080011ff */
[----:B--2---:R-:W-:Y:S05]  /*9ee0*/  @!P0 NANOSLEEP.SYNCS 0x989680 ;  /* 0x009896800000895d */ /* 0x004fea0003900000 */
[----:B------:R-:W2:Y:S02]  /*9ef0*/  @!P0 SYNCS.PHASECHK.TRANS64 P0, [R0+URZ], R2 ;  /* 0x00000002000085a7 */ /* 0x000ea400080010ff */
[----:B--2---:R-:W-:Y:S05]  /*9f00*/  @!P0 BRA `(.L_x_138) ;  /* 0xfffffffc00f08947 */ /* 0x004fea000383ffff */
[----:B------:R-:W-:Y:S05]  /*9f10*/  BRA `(.L_x_139) ;  /* 0xffffff8c00007947 */ /* 0x000fea000383ffff */
.L_x_36:
[----:B------:R-:W-:-:S07]  /*9f20*/  MOV R0, UR5 ;  /* 0x0000000500007c02 */ /* 0x000fce0008000f00 */
.L_x_140:
[----:B-1----:R1:W2:Y:S02]  /*9f30*/  SYNCS.PHASECHK.TRANS64.TRYWAIT P0, [R0+URZ], R2 ;  /* 0x00000002000075a7 */ /* 0x0022a400080011ff */
[----:B--2---:R-:W-:Y:S05]  /*9f40*/  @!P0 NANOSLEEP.SYNCS 0x989680 ;  /* 0x009896800000895d */ /* 0x004fea0003900000 */
[----:B------:R-:W2:Y:S02]  /*9f50*/  @!P0 SYNCS.PHASECHK.TRANS64 P0, [R0+URZ], R2 ;  /* 0x00000002000085a7 */ /* 0x000ea400080010ff */
[----:B--2---:R-:W-:Y:S05]  /*9f60*/  @!P0 BRA `(.L_x_140) ;  /* 0xfffffffc00f08947 */ /* 0x004fea000383ffff */
[----:B------:R-:W-:Y:S05]  /*9f70*/  BRA `(.L_x_141) ;  /* 0xffffff8c00107947 */ /* 0x000fea000383ffff */
.L_x_37:
[----:B------:R-:W-:-:S07]  /*9f80*/  MOV R0, UR5 ;  /* 0x0000000500007c02 */ /* 0x000fce0008000f00 */
.L_x_142:
[----:B-1----:R1:W2:Y:S02]  /*9f90*/  SYNCS.PHASECHK.TRANS64.TRYWAIT P0, [R0+URZ], R2 ;  /* 0x00000002000075a7 */ /* 0x0022a400080011ff */
[----:B--2---:R-:W-:Y:S05]  /*9fa0*/  @!P0 NANOSLEEP.SYNCS 0x989680 ;  /* 0x009896800000895d */ /* 0x004fea0003900000 */
[----:B------:R-:W2:Y:S02]  /*9fb0*/  @!P0 SYNCS.PHASECHK.TRANS64 P0, [R0+URZ], R2 ;  /* 0x00000002000085a7 */ /* 0x000ea400080010ff */
[----:B--2---:R-:W-:Y:S05]  /*9fc0*/  @!P0 BRA `(.L_x_142) ;  /* 0xfffffffc00f08947 */ /* 0x004fea000383ffff */
[----:B------:R-:W-:Y:S05]  /*9fd0*/  BRA `(.L_x_143) ;  /* 0xffffff8c00207947 */ /* 0x000fea000383ffff */
.L_x_38:
[----:B------:R-:W-:-:S07]  /*9fe0*/  MOV R0, UR5 ;  /* 0x0000000500007c02 */ /* 0x000fce0008000f00 */
.L_x_144:
[----:B-1----:R1:W2:Y:S02]  /*9ff0*/  SYNCS.PHASECHK.TRANS64.TRYWAIT P0, [R0+URZ], R2 ;  /* 0x00000002000075a7 */ /* 0x0022a400080011ff */
[----:B--2---:R-:W-:Y:S05]  /*a000*/  @!P0 NANOSLEEP.SYNCS 0x989680 ;  /* 0x009896800000895d */ /* 0x004fea0003900000 */
[----:B------:R-:W2:Y:S02]  /*a010*/  @!P0 SYNCS.PHASECHK.TRANS64 P0, [R0+URZ], R2 ;  /* 0x00000002000085a7 */ /* 0x000ea400080010ff */
[----:B--2---:R-:W-:Y:S05]  /*a020*/  @!P0 BRA `(.L_x_144) ;  /* 0xfffffffc00f08947 */ /* 0x004fea000383ffff */
[----:B------:R-:W-:Y:S05]  /*a030*/  BRA `(.L_x_145) ;  /* 0xffffff8c00307947 */ /* 0x000fea000383ffff */
.L_x_39:
[----:B------:R-:W-:-:S07]  /*a040*/  MOV R0, UR5 ;  /* 0x0000000500007c02 */ /* 0x000fce0008000f00 */
.L_x_146:
[----:B-1----:R1:W2:Y:S02]  /*a050*/  SYNCS.PHASECHK.TRANS64.TRYWAIT P0, [R0+URZ], R2 ;  /* 0x00000002000075a7 */ /* 0x0022a400080011ff */
[----:B--2---:R-:W-:Y:S05]  /*a060*/  @!P0 NANOSLEEP.SYNCS 0x989680 ;  /* 0x009896800000895d */ /* 0x004fea0003900000 */
[----:B------:R-:W2:Y:S02]  /*a070*/  @!P0 SYNCS.PHASECHK.TRANS64 P0, [R0+URZ], R2 ;  /* 0x00000002000085a7 */ /* 0x000ea400080010ff */
[----:B--2---:R-:W-:Y:S05]  /*a080*/  @!P0 BRA `(.L_x_146) ;  /* 0xfffffffc00f08947 */ /* 0x004fea000383ffff */
[----:B------:R-:W-:Y:S05]  /*a090*/  BRA `(.L_x_147) ;  /* 0xffffff8c00407947 */ /* 0x000fea000383ffff */
.L_x_40:
[----:B------:R-:W-:-:S07]  /*a0a0*/  MOV R0, UR5 ;  /* 0x0000000500007c02 */ /* 0x000fce0008000f00 */
.L_x_148:
[----:B-1----:R1:W2:Y:S02]  /*a0b0*/  SYNCS.PHASECHK.TRANS64.TRYWAIT P0, [R0+URZ], R2 ;  /* 0x00000002000075a7 */ /* 0x0022a400080011ff */
[----:B--2---:R-:W-:Y:S05]  /*a0c0*/  @!P0 NANOSLEEP.SYNCS 0x989680 ;  /* 0x009896800000895d */ /* 0x004fea0003900000 */
[----:B------:R-:W2:Y:S02]  /*a0d0*/  @!P0 SYNCS.PHASECHK.TRANS64 P0, [R0+URZ], R2 ;  /* 0x00000002000085a7 */ /* 0x000ea400080010ff */
[----:B--2---:R-:W-:Y:S05]  /*a0e0*/  @!P0 BRA `(.L_x_148) ;  /* 0xfffffffc00f08947 */ /* 0x004fea000383ffff */
[----:B------:R-:W-:Y:S05]  /*a0f0*/  BRA `(.L_x_149) ;  /* 0xffffff8c00507947 */ /* 0x000fea000383ffff */
.L_x_41:
[----:B------:R-:W-:-:S07]  /*a100*/  MOV R0, UR5 ;  /* 0x0000000500007c02 */ /* 0x000fce0008000f00 */
.L_x_150:
[----:B-1----:R1:W2:Y:S02]  /*a110*/  SYNCS.PHASECHK.TRANS64.TRYWAIT P0, [R0+URZ], R2 ;  /* 0x00000002000075a7 */ /* 0x0022a400080011ff */
[----:B--2---:R-:W-:Y:S05]  /*a120*/  @!P0 NANOSLEEP.SYNCS 0x989680 ;  /* 0x009896800000895d */ /* 0x004fea0003900000 */
[----:B------:R-:W2:Y:S02]  /*a130*/  @!P0 SYNCS.PHASECHK.TRANS64 P0, [R0+URZ], R2 ;  /* 0x00000002000085a7 */ /* 0x000ea400080010ff */
[----:B--2---:R-:W-:Y:S05]  /*a140*/  @!P0 BRA `(.L_x_150) ;  /* 0xfffffffc00f08947 */ /* 0x004fea000383ffff */
[----:B------:R-:W-:Y:S05]  /*a150*/  BRA `(.L_x_151) ;  /* 0xffffff8c00607947 */ /* 0x000fea000383ffff */
.L_x_42:
[----:B------:R-:W-:-:S07]  /*a160*/  MOV R0, UR5 ;  /* 0x0000000500007c02 */ /* 0x000fce0008000f00 */
.L_x_152:
[----:B-1----:R1:W2:Y:S02]  /*a170*/  SYNCS.PHASECHK.TRANS64.TRYWAIT P0, [R0+URZ], R2 ;  /* 0x00000002000075a7 */ /* 0x0022a400080011ff */
[----:B--2---:R-:W-:Y:S05]  /*a180*/  @!P0 NANOSLEEP.SYNCS 0x989680 ;  /* 0x009896800000895d */ /* 0x004fea0003900000 */
[----:B------:R-:W2:Y:S02]  /*a190*/  @!P0 SYNCS.PHASECHK.TRANS64 P0, [R0+URZ], R2 ;  /* 0x00000002000085a7 */ /* 0x000ea400080010ff */
[----:B--2---:R-:W-:Y:S05]  /*a1a0*/  @!P0 BRA `(.L_x_152) ;  /* 0xfffffffc00f08947 */ /* 0x004fea000383ffff */
[----:B------:R-:W-:Y:S05]  /*a1b0*/  BRA `(.L_x_153) ;  /* 0xffffff8c00707947 */ /* 0x000fea000383ffff */
.L_x_43:
[----:B------:R-:W-:-:S07]  /*a1c0*/  MOV R0, UR5 ;  /* 0x0000000500007c02 */ /* 0x000fce0008000f00 */
.L_x_154:
[----:B-1----:R1:W2:Y:S02]  /*a1d0*/  SYNCS.PHASECHK.TRANS64.TRYWAIT P0, [R0+URZ], R2 ;  /* 0x00000002000075a7 */ /* 0x0022a400080011ff */
[----:B--2---:R-:W-:Y:S05]  /*a1e0*/  @!P0 NANOSLEEP.SYNCS 0x989680 ;  /* 0x009896800000895d */ /* 0x004fea0003900000 */
[----:B------:R-:W2:Y:S02]  /*a1f0*/  @!P0 SYNCS.PHASECHK.TRANS64 P0, [R0+URZ], R2 ;  /* 0x00000002000085a7 */ /* 0x000ea400080010ff */
[----:B--2---:R-:W-:Y:S05]  /*a200*/  @!P0 BRA `(.L_x_154) ;  /* 0xfffffffc00f08947 */ /* 0x004fea000383ffff */
[----:B------:R-:W-:Y:S05]  /*a210*/  BRA `(.L_x_155) ;  /* 0xffffff8c00807947 */ /* 0x000fea000383ffff */
.L_x_44:
[----:B------:R-:W-:-:S07]  /*a220*/  MOV R0, UR5 ;  /* 0x0000000500007c02 */ /* 0x000fce0008000f00 */
.L_x_156:
[----:B-1----:R1:W2:Y:S02]  /*a230*/  SYNCS.PHASECHK.TRANS64.TRYWAIT P0, [R0+URZ], R2 ;  /* 0x00000002000075a7 */ /* 0x0022a400080011ff */
[----:B--2---:R-:W-:Y:S05]  /*a240*/  @!P0 NANOSLEEP.SYNCS 0x989680 ;  /* 0x009896800000895d */ /* 0x004fea0003900000 */
[----:B------:R-:W2:Y:S02]  /*a250*/  @!P0 SYNCS.PHASECHK.TRANS64 P0, [R0+URZ], R2 ;  /* 0x00000002000085a7 */ /* 0x000ea400080010ff */
[----:B--2---:R-:W-:Y:S05]  /*a260*/  @!P0 BRA `(.L_x_156) ;  /* 0xfffffffc00f08947 */ /* 0x004fea000383ffff */
[----:B------:R-:W-:Y:S05]  /*a270*/  BRA `(.L_x_157) ;  /* 0xffffff8c00907947 */ /* 0x000fea000383ffff */
.L_x_47:
[----:B------:R-:W-:-:S07]  /*a280*/  MOV R4, UR4 ;  /* 0x0000000400047c02 */ /* 0x000fce0008000f00 */
.L_x_158:
[----:B--2---:R2:W3:Y:S02]  /*a290*/  SYNCS.PHASECHK.TRANS64.TRYWAIT P1, [R4+URZ+0x118], R6 ;  /* 0x00011806040075a7 */ /* 0x0044e400080211ff */
[----:B---3--:R-:W-:Y:S05]  /*a2a0*/  @!P1 NANOSLEEP.SYNCS 0x989680 ;  /* 0x009896800000995d */ /* 0x008fea0003900000 */
[----:B------:R-:W3:Y:S02]  /*a2b0*/  @!P1 SYNCS.PHASECHK.TRANS64 P1, [R4+URZ+0x118], R6 ;  /* 0x00011806040095a7 */ /* 0x000ee400080210ff */
[----:B---3--:R-:W-:Y:S05]  /*a2c0*/  @!P1 BRA `(.L_x_158) ;  /* 0xfffffffc00f09947 */ /* 0x008fea000383ffff */
[----:B------:R-:W-:Y:S05]  /*a2d0*/  BRA `(.L_x_159) ;  /* 0xffffff9000007947 */ /* 0x000fea000383ffff */
.L_x_48:
[----:B--2---:R-:W-:-:S07]  /*a2e0*/  MOV R4, UR4 ;  /* 0x0000000400047c02 */ /* 0x004fce0008000f00 */
.L_x_160:
[----:B--2---:R2:W3:Y:S02]  /*a2f0*/  SYNCS.PHASECHK.TRANS64.TRYWAIT P1, [R4+URZ+0x110], R5 ;  /* 0x00011005040075a7 */ /* 0x0044e400080211ff */
[----:B---3--:R-:W-:Y:S05]  /*a300*/  @!P1 NANOSLEEP.SYNCS 0x989680 ;  /* 0x009896800000995d */ /* 0x008fea0003900000 */
[----:B------:R-:W3:Y:S02]  /*a310*/  @!P1 SYNCS.PHASECHK.TRANS64 P1, [R4+URZ+0x110], R5 ;  /* 0x00011005040095a7 */ /* 0x000ee400080210ff */
[----:B---3--:R-:W-:Y:S05]  /*a320*/  @!P1 BRA `(.L_x_160) ;  /* 0xfffffffc00f09947 */ /* 0x008fea000383ffff */
[----:B------:R-:W-:Y:S05]  /*a330*/  BRA `(.L_x_161) ;  /* 0xffffff9000087947 */ /* 0x000fea000383ffff */
.L_x_56:
[----:B------:R-:W-:-:S07]  /*a340*/  MOV R0, UR18 ;  /* 0x0000001200007c02 */ /* 0x000fce0008000f00 */
.L_x_162:
[----:B-1----:R1:W2:Y:S02]  /*a350*/  SYNCS.PHASECHK.TRANS64.TRYWAIT P0, [R0+URZ+0x110], R4 ;  /* 0x00011004000075a7 */ /* 0x0022a400080011ff */
[----:B--2---:R-:W-:Y:S05]  /*a360*/  @!P0 NANOSLEEP.SYNCS 0x989680 ;  /* 0x009896800000895d */ /* 0x004fea0003900000 */
[----:B------:R-:W2:Y:S02]  /*a370*/  @!P0 SYNCS.PHASECHK.TRANS64 P0, [R0+URZ+0x110], R4 ;  /* 0x00011004000085a7 */ /* 0x000ea400080010ff */
[----:B--2---:R-:W-:Y:S05]  /*a380*/  @!P0 BRA `(.L_x_162) ;  /* 0xfffffffc00f08947 */ /* 0x004fea000383ffff */
[----:B------:R-:W-:Y:S05]  /*a390*/  BRA `(.L_x_163) ;  /* 0xffffff9400847947 */ /* 0x000fea000383ffff */
.L_x_57:
[----:B------:R-:W-:-:S07]  /*a3a0*/  MOV R4, UR22 ;  /* 0x0000001600047c02 */ /* 0x000fce0008000f00 */
.L_x_164:
[----:B-1----:R1:W2:Y:S02]  /*a3b0*/  SYNCS.PHASECHK.TRANS64.TRYWAIT P0, [R4+URZ+0x130], R0 ;  /* 0x00013000040075a7 */ /* 0x0022a400080011ff */
[----:B--2---:R-:W-:Y:S05]  /*a3c0*/  @!P0 NANOSLEEP.SYNCS 0x989680 ;  /* 0x009896800000895d */ /* 0x004fea0003900000 */
[----:B------:R-:W2:Y:S02]  /*a3d0*/  @!P0 SYNCS.PHASECHK.TRANS64 P0, [R4+URZ+0x130], R0 ;  /* 0x00013000040085a7 */ /* 0x000ea400080010ff */
[----:B--2---:R-:W-:Y:S05]  /*a3e0*/  @!P0 BRA `(.L_x_164) ;  /* 0xfffffffc00f08947 */ /* 0x004fea000383ffff */
[----:B------:R-:W-:Y:S05]  /*a3f0*/  BRA `(.L_x_165) ;  /* 0xffffff9400a07947 */ /* 0x000fea000383ffff */
.L_x_60:
[----:B-1----:R-:W-:Y:S07]  /*a400*/  MOV R0, UR16 ;  /* 0x0000001000007c02 */ /* 0x002fee0008000f00 */
.L_x_166:
[----:B-1----:R1:W2:Y:S02]  /*a410*/  SYNCS.PHASECHK.TRANS64.TRYWAIT P0, [R0+URZ], R5 ;  /* 0x00000005000075a7 */ /* 0x0022a400080011ff */
[----:B--2---:R-:W-:Y:S05]  /*a420*/  @!P0 NANOSLEEP.SYNCS 0x989680 ;  /* 0x009896800000895d */ /* 0x004fea0003900000 */
[----:B------:R-:W2:Y:S02]  /*a430*/  @!P0 SYNCS.PHASECHK.TRANS64 P0, [R0+URZ], R5 ;  /* 0x00000005000085a7 */ /* 0x000ea400080010ff */
[----:B--2---:R-:W-:Y:S05]  /*a440*/  @!P0 BRA `(.L_x_166) ;  /* 0xfffffffc00f08947 */ /* 0x004fea000383ffff */
[----:B------:R-:W-:Y:S05]  /*a450*/  BRA `(.L_x_59) ;  /* 0xffffff9400c47947 */ /* 0x000fea000383ffff */
.L_x_63:
[----:B------:R-:W-:-:S07]  /*a460*/  MOV R0, UR4 ;  /* 0x0000000400007c02 */ /* 0x000fce0008000f00 */
.L_x_167:
[----:B-1----:R1:W3:Y:S02]  /*a470*/  SYNCS.PHASECHK.TRANS64.TRYWAIT P0, [R0+URZ], R2 ;  /* 0x00000002000075a7 */ /* 0x0022e400080011ff */
[----:B---3--:R-:W-:Y:S05]  /*a480*/  @!P0 NANOSLEEP.SYNCS 0x989680 ;  /* 0x009896800000895d */ /* 0x008fea0003900000 */
[----:B------:R-:W3:Y:S02]  /*a490*/  @!P0 SYNCS.PHASECHK.TRANS64 P0, [R0+URZ], R2 ;  /* 0x00000002000085a7 */ /* 0x000ee400080010ff */
[----:B---3--:R-:W-:Y:S05]  /*a4a0*/  @!P0 BRA `(.L_x_167) ;  /* 0xfffffffc00f08947 */ /* 0x008fea000383ffff */
[----:B------:R-:W-:Y:S05]  /*a4b0*/  BRA `(.L_x_168) ;  /* 0xffffff9800907947 */ /* 0x000fea000383ffff */
.L_x_64:
[----:B------:R-:W-:-:S07]  /*a4c0*/  MOV R0, UR4 ;  /* 0x0000000400007c02 */ /* 0x000fce0008000f00 */
.L_x_169:
[----:B-1----:R1:W2:Y:S02]  /*a4d0*/  SYNCS.PHASECHK.TRANS64.TRYWAIT P0, [R0+URZ], R2 ;  /* 0x00000002000075a7 */ /* 0x0022a400080011ff */
[----:B--2---:R-:W-:Y:S05]  /*a4e0*/  @!P0 NANOSLEEP.SYNCS 0x989680 ;  /* 0x009896800000895d */ /* 0x004fea0003900000 */
[----:B------:R-:W2:Y:S02]  /*a4f0*/  @!P0 SYNCS.PHASECHK.TRANS64 P0, [R0+URZ], R2 ;  /* 0x00000002000085a7 */ /* 0x000ea400080010ff */
[----:B--2---:R-:W-:Y:S05]  /*a500*/  @!P0 BRA `(.L_x_169) ;  /* 0xfffffffc00f08947 */ /* 0x004fea000383ffff */
[----:B------:R-:W-:Y:S05]  /*a510*/  BRA `(.L_x_170) ;  /* 0xffffff98009c7947 */ /* 0x000fea000383ffff */
.L_x_69:
[----:B------:R-:W-:Y:S07]  /*a520*/  MOV R0, UR20 ;  /* 0x0000001400007c02 */ /* 0x000fee0008000f00 */
.L_x_171:
[----:B-1----:R1:W2:Y:S02]  /*a530*/  SYNCS.PHASECHK.TRANS64.TRYWAIT P0, [R0+URZ+0x110], R2 ;  /* 0x00011002000075a7 */ /* 0x0022a400080011ff */
[----:B--2---:R-:W-:Y:S05]  /*a540*/  @!P0 NANOSLEEP.SYNCS 0x989680 ;  /* 0x009896800000895d */ /* 0x004fea0003900000 */
[----:B------:R-:W2:Y:S02]  /*a550*/  @!P0 SYNCS.PHASECHK.TRANS64 P0, [R0+URZ+0x110], R2 ;  /* 0x00011002000085a7 */ /* 0x000ea400080010ff */
[----:B--2---:R-:W-:Y:S05]  /*a560*/  @!P0 BRA `(.L_x_171) ;  /* 0xfffffffc00f08947 */ /* 0x004fea000383ffff */
[----:B------:R-:W-:Y:S05]  /*a570*/  BRA `(.L_x_172) ;  /* 0xffffff9c00f87947 */ /* 0x000fea000383ffff */
.L_x_72:
[----:B------:R-:W-:Y:S07]  /*a580*/  MOV R0, UR20 ;  /* 0x0000001400007c02 */ /* 0x000fee0008000f00 */
.L_x_173:
[----:B-1----:R1:W2:Y:S02]  /*a590*/  SYNCS.PHASECHK.TRANS64.TRYWAIT P2, [R0+URZ+0x108], R2 ;  /* 0x00010802000075a7 */ /* 0x0022a400080411ff */
[----:B--2---:R-:W-:Y:S05]  /*a5a0*/  @!P2 NANOSLEEP.SYNCS 0x989680 ;  /* 0x009896800000a95d */ /* 0x004fea0003900000 */
[----:B------:R-:W2:Y:S02]  /*a5b0*/  @!P2 SYNCS.PHASECHK.TRANS64 P2, [R0+URZ+0x108], R2 ;  /* 0x000108020000a5a7 */ /* 0x000ea400080410ff */
[----:B--2---:R-:W-:Y:S05]  /*a5c0*/  @!P2 BRA `(.L_x_173) ;  /* 0xfffffffc00f0a947 */ /* 0x004fea000383ffff */
[----:B------:R-:W-:Y:S05]  /*a5d0*/  BRA `(.L_x_71) ;  /* 0xffffffa4005c7947 */ /* 0x000fea000383ffff */
.L_x_75:
[----:B------:R-:W-:Y:S07]  /*a5e0*/  MOV R2, UR20 ;  /* 0x0000001400027c02 */ /* 0x000fee0008000f00 */
.L_x_174:
[----:B-1----:R1:W2:Y:S02]  /*a5f0*/  SYNCS.PHASECHK.TRANS64.TRYWAIT P1, [R2+URZ+0xe0], R8 ;  /* 0x0000e008020075a7 */ /* 0x0022a400080211ff */
[----:B--2---:R-:W-:Y:S05]  /*a600*/  @!P1 NANOSLEEP.SYNCS 0x989680 ;  /* 0x009896800000995d */ /* 0x004fea0003900000 */
[----:B------:R-:W2:Y:S02]  /*a610*/  @!P1 SYNCS.PHASECHK.TRANS64 P1, [R2+URZ+0xe0], R8 ;  /* 0x0000e008020095a7 */ /* 0x000ea400080210ff */
[----:B--2---:R-:W-:Y:S05]  /*a620*/  @!P1 BRA `(.L_x_174) ;  /* 0xfffffffc00f09947 */ /* 0x004fea000383ffff */
[----:B------:R-:W-:Y:S05]  /*a630*/  BRA `(.L_x_175) ;  /* 0xffffffa800107947 */ /* 0x000fea000383ffff */
.L_x_76:
[----:B------:R-:W-:Y:S07]  /*a640*/  MOV R2, UR20 ;  /* 0x0000001400027c02 */ /* 0x000fee0008000f00 */
.L_x_176:
[----:B-1----:R1:W2:Y:S02]  /*a650*/  SYNCS.PHASECHK.TRANS64.TRYWAIT P1, [R2+URZ+0xe8], R8 ;  /* 0x0000e808020075a7 */ /* 0x0022a400080211ff */
[----:B--2---:R-:W-:Y:S05]  /*a660*/  @!P1 NANOSLEEP.SYNCS 0x989680 ;  /* 0x009896800000995d */ /* 0x004fea0003900000 */
[----:B------:R-:W2:Y:S02]  /*a670*/  @!P1 SYNCS.PHASECHK.TRANS64 P1, [R2+URZ+0xe8], R8 ;  /* 0x0000e808020095a7 */ /* 0x000ea400080210ff */
[----:B--2---:R-:W-:Y:S05]  /*a680*/  @!P1 BRA `(.L_x_176) ;  /* 0xfffffffc00f09947 */ /* 0x004fea000383ffff */
[----:B------:R-:W-:Y:S05]  /*a690*/  BRA `(.L_x_177) ;  /* 0xffffffa800587947 */ /* 0x000fea000383ffff */
.L_x_77:
[----:B------:R-:W-:Y:S07]  /*a6a0*/  MOV R2, UR20 ;  /* 0x0000001400027c02 */ /* 0x000fee0008000f00 */
.L_x_178:
[----:B-1----:R1:W2:Y:S02]  /*a6b0*/  SYNCS.PHASECHK.TRANS64.TRYWAIT P1, [R2+URZ+0xf0], R8 ;  /* 0x0000f008020075a7 */ /* 0x0022a400080211ff */
[----:B--2---:R-:W-:Y:S05]  /*a6c0*/  @!P1 NANOSLEEP.SYNCS 0x989680 ;  /* 0x009896800000995d */ /* 0x004fea0003900000 */
[----:B------:R-:W2:Y:S02]  /*a6d0*/  @!P1 SYNCS.PHASECHK.TRANS64 P1, [R2+URZ+0xf0], R8 ;  /* 0x0000f008020095a7 */ /* 0x000ea400080210ff */
[----:B--2---:R-:W-:Y:S05]  /*a6e0*/  @!P1 BRA `(.L_x_178) ;  /* 0xfffffffc00f09947 */ /* 0x004fea000383ffff */
[----:B------:R-:W-:Y:S05]  /*a6f0*/  BRA `(.L_x_179) ;  /* 0xffffffa800a07947 */ /* 0x000fea000383ffff */
.L_x_78:
[----:B------:R-:W-:Y:S07]  /*a700*/  MOV R0, UR20 ;  /* 0x0000001400007c02 */ /* 0x000fee0008000f00 */
.L_x_180:
[----:B-1----:R1:W2:Y:S02]  /*a710*/  SYNCS.PHASECHK.TRANS64.TRYWAIT P0, [R0+URZ+0xf8], R8 ;  /* 0x0000f808000075a7 */ /* 0x0022a400080011ff */
[----:B--2---:R-:W-:Y:S05]  /*a720*/  @!P0 NANOSLEEP.SYNCS 0x989680 ;  /* 0x009896800000895d */ /* 0x004fea0003900000 */
[----:B------:R-:W2:Y:S02]  /*a730*/  @!P0 SYNCS.PHASECHK.TRANS64 P0, [R0+URZ+0xf8], R8 ;  /* 0x0000f808000085a7 */ /* 0x000ea400080010ff */
[----:B--2---:R-:W-:Y:S05]  /*a740*/  @!P0 BRA `(.L_x_180) ;  /* 0xfffffffc00f08947 */ /* 0x004fea000383ffff */
[----:B------:R-:W-:Y:S05]  /*a750*/  BRA `(.L_x_181) ;  /* 0xffffffa800e87947 */ /* 0x000fea000383ffff */
.L_x_80:
[----:B------:R-:W-:-:S07]  /*a760*/  MOV R0, UR20 ;  /* 0x0000001400007c02 */ /* 0x000fce0008000f00 */
.L_x_182:
[----:B--2---:R2:W3:Y:S02]  /*a770*/  SYNCS.PHASECHK.TRANS64.TRYWAIT P0, [R0+URZ+0xe0], R2 ;  /* 0x0000e002000075a7 */ /* 0x0044e400080011ff */
[----:B---3--:R-:W-:Y:S05]  /*a780*/  @!P0 NANOSLEEP.SYNCS 0x989680 ;  /* 0x009896800000895d */ /* 0x008fea0003900000 */
[----:B------:R-:W3:Y:S02]  /*a790*/  @!P0 SYNCS.PHASECHK.TRANS64 P0, [R0+URZ+0xe0], R2 ;  /* 0x0000e002000085a7 */ /* 0x000ee400080010ff */
[----:B---3--:R-:W-:Y:S05]  /*a7a0*/  @!P0 BRA `(.L_x_182) ;  /* 0xfffffffc00f08947 */ /* 0x008fea000383ffff */
[----:B------:R-:W-:Y:S05]  /*a7b0*/  BRA `(.L_x_183) ;  /* 0xffffffac004c7947 */ /* 0x000fea000383ffff */
.L_x_81:
[----:B--2---:R-:W-:-:S07]  /*a7c0*/  MOV R0, UR20 ;  /* 0x0000001400007c02 */ /* 0x004fce0008000f00 */
.L_x_184:
[----:B--2---:R2:W3:Y:S02]  /*a7d0*/  SYNCS.PHASECHK.TRANS64.TRYWAIT P0, [R0+URZ+0xe8], R2 ;  /* 0x0000e802000075a7 */ /* 0x0044e400080011ff */
[----:B---3--:R-:W-:Y:S05]  /*a7e0*/  @!P0 NANOSLEEP.SYNCS 0x989680 ;  /* 0x009896800000895d */ /* 0x008fea0003900000 */
[----:B------:R-:W3:Y:S02]  /*a7f0*/  @!P0 SYNCS.PHASECHK.TRANS64 P0, [R0+URZ+0xe8], R2 ;  /* 0x0000e802000085a7 */ /* 0x000ee400080010ff */
[----:B---3--:R-:W-:Y:S05]  /*a800*/  @!P0 BRA `(.L_x_184) ;  /* 0xfffffffc00f08947 */ /* 0x008fea000383ffff */
[----:B------:R-:W-:Y:S05]  /*a810*/  BRA `(.L_x_185) ;  /* 0xffffffac003c7947 */ /* 0x000fea000383ffff */
.L_x_82:
[----:B--2---:R-:W-:-:S07]  /*a820*/  MOV R0, UR20 ;  /* 0x0000001400007c02 */ /* 0x004fce0008000f00 */
.L_x_186:
[----:B--2---:R2:W3:Y:S02]  /*a830*/  SYNCS.PHASECHK.TRANS64.TRYWAIT P0, [R0+URZ+0xf0], R2 ;  /* 0x0000f002000075a7 */ /* 0x0044e400080011ff */
[----:B---3--:R-:W-:Y:S05]  /*a840*/  @!P0 NANOSLEEP.SYNCS 0x989680 ;  /* 0x009896800000895d */ /* 0x008fea0003900000 */
[----:B------:R-:W3:Y:S02]  /*a850*/  @!P0 SYNCS.PHASECHK.TRANS64 P0, [R0+URZ+0xf0], R2 ;  /* 0x0000f002000085a7 */ /* 0x000ee400080010ff */
[----:B---3--:R-:W-:Y:S05]  /*a860*/  @!P0 BRA `(.L_x_186) ;  /* 0xfffffffc00f08947 */ /* 0x008fea000383ffff */
[----:B------:R-:W-:Y:S05]  /*a870*/  BRA `(.L_x_187) ;  /* 0xffffffac002c7947 */ /* 0x000fea000383ffff */
.L_x_84:
[----:B------:R-:W-:Y:S07]  /*a880*/  MOV R0, UR49 ;  /* 0x0000003100007c02 */ /* 0x000fee0008000f00 */
.L_x_188:
[----:B-1----:R1:W2:Y:S02]  /*a890*/  SYNCS.PHASECHK.TRANS64.TRYWAIT P0, [R0+URZ+0x110], R2 ;  /* 0x00011002000075a7 */ /* 0x0022a400080011ff */
[----:B--2---:R-:W-:Y:S05]  /*a8a0*/  @!P0 NANOSLEEP.SYNCS 0x989680 ;  /* 0x009896800000895d */ /* 0x004fea0003900000 */
[----:B------:R-:W2:Y:S02]  /*a8b0*/  @!P0 SYNCS.PHASECHK.TRANS64 P0, [R0+URZ+0x110], R2 ;  /* 0x00011002000085a7 */ /* 0x000ea400080010ff */
[----:B--2---:R-:W-:Y:S05]  /*a8c0*/  @!P0 BRA `(.L_x_188) ;  /* 0xfffffffc00f08947 */ /* 0x004fea000383ffff */
[----:B------:R-:W-:Y:S05]  /*a8d0*/  BRA `(.L_x_189) ;  /* 0xffffffb000047947 */ /* 0x000fea000383ffff */
.L_x_95:
[----:B-1----:R-:W-:Y:S04]  /*a8e0*/  MOV R2, UR49 ;  /* 0x0000003100027c02 */ /* 0x002fe80008000f00 */
[----:B------:R1:W2:Y:S03]  /*a8f0*/  SYNCS.PHASECHK.TRANS64.TRYWAIT P1, [R2+URZ+0xc0], R3 ;  /* 0x0000c003020075a7 */ /* 0x0002a600080211ff */
[----:B--2---:R-:W-:Y:S05]  /*a900*/  @!P1 NANOSLEEP.SYNCS 0x989680 ;  /* 0x009896800000995d */ /* 0x004fea0003900000 */
[----:B------:R-:W2:Y:S02]  /*a910*/  @!P1 SYNCS.PHASECHK.TRANS64 P1, [R2+URZ+0xc0], R3 ;  /* 0x0000c003020095a7 */ /* 0x000ea400080210ff */
[----:B--2---:R-:W-:Y:S05]  /*a920*/  @!P1 BRA `(.L_x_95) ;  /* 0xfffffffc00ec9947 */ /* 0x004fea000383ffff */
[----:B------:R-:W-:Y:S05]  /*a930*/  BRA `(.L_x_94) ;  /* 0xffffffbc00f07947 */ /* 0x000fea000383ffff */
.L_x_97:
[----:B-1----:R1:W4:Y:S02]  /*a940*/  SYNCS.PHASECHK.TRANS64.TRYWAIT P0, [R56+URZ+0x120], R0 ;  /* 0x00012000380075a7 */ /* 0x00232400080011ff */
[----:B----4-:R-:W-:Y:S05]  /*a950*/  @!P0 NANOSLEEP.SYNCS 0x989680 ;  /* 0x009896800000895d */ /* 0x010fea0003900000 */
[----:B------:R-:W4:Y:S02]  /*a960*/  @!P0 SYNCS.PHASECHK.TRANS64 P0, [R56+URZ+0x120], R0 ;  /* 0x00012000380085a7 */ /* 0x000f2400080010ff */
[----:B----4-:R-:W-:Y:S05]  /*a970*/  @!P0 BRA `(.L_x_97) ;  /* 0xfffffffc00f08947 */ /* 0x010fea000383ffff */
[----:B------:R-:W-:Y:S05]  /*a980*/  BRA `(.L_x_96) ;  /* 0xffffffc000187947 */ /* 0x000fea000383ffff */
.L_x_106:
[----:B---3--:R3:W4:Y:S02]  /*a990*/  SYNCS.PHASECHK.TRANS64.TRYWAIT P0, [R2+URZ+0xc0], R0 ;  /* 0x0000c000020075a7 */ /* 0x00872400080011ff */
[----:B----4-:R-:W-:Y:S05]  /*a9a0*/  @!P0 NANOSLEEP.SYNCS 0x989680 ;  /* 0x009896800000895d */ /* 0x010fea0003900000 */
[----:B------:R-:W4:Y:S02]  /*a9b0*/  @!P0 SYNCS.PHASECHK.TRANS64 P0, [R2+URZ+0xc0], R0 ;  /* 0x0000c000020085a7 */ /* 0x000f2400080010ff */
[----:B----4-:R-:W-:Y:S05]  /*a9c0*/  @!P0 BRA `(.L_x_106) ;  /* 0xfffffffc00f08947 */ /* 0x010fea000383ffff */
[----:B------:R-:W-:Y:S05]  /*a9d0*/  BRA `(.L_x_105) ;  /* 0xffffffcc00007947 */ /* 0x000fea000383ffff */
.L_x_114:
[----:B-1----:R1:W3:Y:S02]  /*a9e0*/  SYNCS.PHASECHK.TRANS64.TRYWAIT P0, [R6+URZ+0xc0], R5 ;  /* 0x0000c005060075a7 */ /* 0x0022e400080011ff */
[----:B---3--:R-:W-:Y:S05]  /*a9f0*/  @!P0 NANOSLEEP.SYNCS 0x989680 ;  /* 0x009896800000895d */ /* 0x008fea0003900000 */
[----:B------:R-:W3:Y:S02]  /*aa00*/  @!P0 SYNCS.PHASECHK.TRANS64 P0, [R6+URZ+0xc0], R5 ;  /* 0x0000c005060085a7 */ /* 0x000ee400080010ff */
[----:B---3--:R-:W-:Y:S05]  /*aa10*/  @!P0 BRA `(.L_x_114) ;  /* 0xfffffffc00f08947 */ /* 0x008fea000383ffff */
[----:B------:R-:W-:Y:S05]  /*aa20*/  BRA `(.L_x_113) ;  /* 0xffffffd8000c7947 */ /* 0x000fea000383ffff */
.L_x_122:
[----:B---3--:R3:W4:Y:S02]  /*aa30*/  SYNCS.PHASECHK.TRANS64.TRYWAIT P0, [R2+URZ+0xc0], R5 ;  /* 0x0000c005020075a7 */ /* 0x00872400080011ff */
[----:B----4-:R-:W-:Y:S05]  /*aa40*/  @!P0 NANOSLEEP.SYNCS 0x989680 ;  /* 0x009896800000895d */ /* 0x010fea0003900000 */
[----:B------:R-:W4:Y:S02]  /*aa50*/  @!P0 SYNCS.PHASECHK.TRANS64 P0, [R2+URZ+0xc0], R5 ;  /* 0x0000c005020085a7 */ /* 0x000f2400080010ff */
[----:B----4-:R-:W-:Y:S05]  /*aa60*/  @!P0 BRA `(.L_x_122) ;  /* 0xfffffffc00f08947 */ /* 0x010fea000383ffff */
[----:B------:R-:W-:Y:S05]  /*aa70*/  BRA `(.L_x_121) ;  /* 0xffffffe400147947 */ /* 0x000fea000383ffff */
        .weak           $__internal_0_$__cuda_sm10x_tcgen05_guardrail_trap_col_being_dealloced_not_returned_by_alloc
        .type           $__internal_0_$__cuda_sm10x_tcgen05_guardrail_trap_col_being_dealloced_not_returned_by_alloc,@function
        .size           $__internal_0_$__cuda_sm10x_tcgen05_guardrail_trap_col_being_dealloced_not_returned_by_alloc,($__internal_1_$__cuda_sm10x_tcgen05_guardrail_trap_phase_invalid_during_alloc - $__internal_0_$__cuda_sm10x_tcgen05_guardrail_trap_col_being_dealloced_not_returned_by_alloc)
$__internal_0_$__cuda_sm10x_tcgen05_guardrail_trap_col_being_dealloced_not_returned_by_alloc:
[----:B------:R-:W-:Y:S05]  /*aa80*/  BPT.TRAP 0x1 ;  /* 0x000000040000795c */ /* 0x000fea0000300000 */
[----:B------:R-:W-:-:S04]  /*aa90*/  HFMA2 R3, -RZ, RZ, 0, 0 ;  /* 0x00000000ff037431 */ /* 0x000fc800000001ff */
[----:B------:R-:W-:Y:S05]  /*aaa0*/  RET.REL.NODEC R2 `(_ZN7cutlass13device_kernelINS_4conv6kernel13ConvUniversalINS1_16ConvProblemShapeILNS1_8OperatorE0ELi3EEENS1_10collective14CollectiveConvINS1_47MainloopSm100TmaUmmaWarpSpecializedImplicitGemmILS5_0ELi12ELi3ELi1ELi2EN4cute5tupleIJNSA_1CILi1EEESD_SD_EEEEENSB_IJNSC_ILi128EEESG_NSB_IJNSC_ILi32EEEEEEEEENS_6half_tESK_NSA_8TiledMMAINSA_8MMA_AtomIJNSA_20SM100_MMA_F16BF16_SSISK_SK_fLi128ELi128ELNSA_4UMMA5MajorE0ELSP_0ELNSO_7ScaleInE0ELSQ_0EEEEEENSA_6LayoutISE_NSB_IJNSC_ILi0EEESU_SU_EEEEENSB_IJNSA_10UnderscoreESX_SX_EEEEENS7_6detail27Sm100ImplicitGemmTileTraitsINSA_20SM90_TMA_LOAD_IM2COLENSA_14ComposedLayoutINSA_7SwizzleILi2ELi4ELi3EEENSA_18smem_ptr_flag_bitsILi16EEENST_INSB_IJNSC_ILi8EEESH_EEENSB_IJSH_SD_EEEEEEEvEENS11_INSA_13SM90_TMA_LOADES1C_vEEEENS_8epilogue10collective18CollectiveEpilogueINS1H_23Sm100TmaWarpSpecializedILi4ELi2ELi32ELb1ELb0EEEJSJ_NSB_IJNST_ISG_SD_EENST_ISH_SD_EEEEESK_NSB_IJNSB_IJllllEEESD_SU_EEESK_S1Q_NS1H_6fusion15FusionCallbacksIS1L_NS1R_17LinearCombinationISK_fSK_fLNS_15FloatRoundStyleE2EEESJ_S1O_JEEENSA_5SM1004TMEM4LOAD26SM100_TMEM_LOAD_32dp32b32xES12_S1C_NSA_39AutoVectorizingCopyWithAssumedAlignmentILi128EEENSA_21SM90_TMA_STORE_IM2COLES1C_S22_S22_EEEvvEEEEvNT_6ParamsE) ;  /* 0xffffff5402547950 */ /* 0x000fea0003c3ffff */
        .weak           $__internal_1_$__cuda_sm10x_tcgen05_guardrail_trap_phase_invalid_during_alloc
        .type           $__internal_1_$__cuda_sm10x_tcgen05_guardrail_trap_phase_invalid_during_alloc,@function
        .size           $__internal_1_$__cuda_sm10x_tcgen05_guardrail_trap_phase_invalid_during_alloc,($__internal_2_$__cuda_sm10x_tcgen05_guardrail_trap_unallocated_columns_being_dealloced - $__internal_1_$__cuda_sm10x_tcgen05_guardrail_trap_phase_invalid_during_alloc)
$__internal_1_$__cuda_sm10x_tcgen05_guardrail_trap_phase_invalid_during_alloc:
[----:B------:R-:W-:Y:S05]  /*aab0*/  BPT.TRAP 0x1 ;  /* 0x000000040000795c */ /* 0x000fea0000300000 */
[----:B------:R-:W-:-:S04]  /*aac0*/  MOV R3, 0x0 ;  /* 0x0000000000037802 */ /* 0x000fc80000000f00 */
[----:B------:R-:W-:Y:S05]  /*aad0*/  RET.REL.NODEC R2 `(_ZN7cutlass13device_kernelINS_4conv6kernel13ConvUniversalINS1_16ConvProblemShapeILNS1_8OperatorE0ELi3EEENS1_10collective14CollectiveConvINS1_47MainloopSm100TmaUmmaWarpSpecializedImplicitGemmILS5_0ELi12ELi3ELi1ELi2EN4cute5tupleIJNSA_1CILi1EEESD_SD_EEEEENSB_IJNSC_ILi128EEESG_NSB_IJNSC_ILi32EEEEEEEEENS_6half_tESK_NSA_8TiledMMAINSA_8MMA_AtomIJNSA_20SM100_MMA_F16BF16_SSISK_SK_fLi128ELi128ELNSA_4UMMA5MajorE0ELSP_0ELNSO_7ScaleInE0ELSQ_0EEEEEENSA_6LayoutISE_NSB_IJNSC_ILi0EEESU_SU_EEEEENSB_IJNSA_10UnderscoreESX_SX_EEEEENS7_6detail27Sm100ImplicitGemmTileTraitsINSA_20SM90_TMA_LOAD_IM2COLENSA_14ComposedLayoutINSA_7SwizzleILi2ELi4ELi3EEENSA_18smem_ptr_flag_bitsILi16EEENST_INSB_IJNSC_ILi8EEESH_EEENSB_IJSH_SD_EEEEEEEvEENS11_INSA_13SM90_TMA_LOADES1C_vEEEENS_8epilogue10collective18CollectiveEpilogueINS1H_23Sm100TmaWarpSpecializedILi4ELi2ELi32ELb1ELb0EEEJSJ_NSB_IJNST_ISG_SD_EENST_ISH_SD_EEEEESK_NSB_IJNSB_IJllllEEESD_SU_EEESK_S1Q_NS1H_6fusion15FusionCallbacksIS1L_NS1R_17LinearCombinationISK_fSK_fLNS_15FloatRoundStyleE2EEESJ_S1O_JEEENSA_5SM1004TMEM4LOAD26SM100_TMEM_LOAD_32dp32b32xES12_S1C_NSA_39AutoVectorizingCopyWithAssumedAlignmentILi128EEENSA_21SM90_TMA_STORE_IM2COLES1C_S22_S22_EEEvvEEEEvNT_6ParamsE) ;  /* 0xffffff5402487950 */ /* 0x000fea0003c3ffff */
        .weak           $__internal_2_$__cuda_sm10x_tcgen05_guardrail_trap_unallocated_columns_being_dealloced
        .type           $__internal_2_$__cuda_sm10x_tcgen05_guardrail_trap_unallocated_columns_being_dealloced,@function
        .size           $__internal_2_$__cuda_sm10x_tcgen05_guardrail_trap_unallocated_columns_being_dealloced,(.L_x_191 - $__internal_2_$__cuda_sm10x_tcgen05_guardrail_trap_unallocated_columns_being_dealloced)
$__internal_2_$__cuda_sm10x_tcgen05_guardrail_trap_unallocated_columns_being_dealloced:
[----:B------:R-:W-:Y:S05]  /*aae0*/  BPT.TRAP 0x1 ;  /* 0x000000040000795c */ /* 0x000fea0000300000 */
[----:B------:R-:W-:-:S04]  /*aaf0*/  HFMA2 R3, -RZ, RZ, 0, 0 ;  /* 0x00000000ff037431 */ /* 0x000fc800000001ff */
[----:B------:R-:W-:Y:S05]  /*ab00*/  RET.REL.NODEC R2 `(_ZN7cutlass13device_kernelINS_4conv6kernel13ConvUniversalINS1_16ConvProblemShapeILNS1_8OperatorE0ELi3EEENS1_10collective14CollectiveConvINS1_47MainloopSm100TmaUmmaWarpSpecializedImplicitGemmILS5_0ELi12ELi3ELi1ELi2EN4cute5tupleIJNSA_1CILi1EEESD_SD_EEEEENSB_IJNSC_ILi128EEESG_NSB_IJNSC_ILi32EEEEEEEEENS_6half_tESK_NSA_8TiledMMAINSA_8MMA_AtomIJNSA_20SM100_MMA_F16BF16_SSISK_SK_fLi128ELi128ELNSA_4UMMA5MajorE0ELSP_0ELNSO_7ScaleInE0ELSQ_0EEEEEENSA_6LayoutISE_NSB_IJNSC_ILi0EEESU_SU_EEEEENSB_IJNSA_10UnderscoreESX_SX_EEEEENS7_6detail27Sm100ImplicitGemmTileTraitsINSA_20SM90_TMA_LOAD_IM2COLENSA_14ComposedLayoutINSA_7SwizzleILi2ELi4ELi3EEENSA_18smem_ptr_flag_bitsILi16EEENST_INSB_IJNSC_ILi8EEESH_EEENSB_IJSH_SD_EEEEEEEvEENS11_INSA_13SM90_TMA_LOADES1C_vEEEENS_8epilogue10collective18CollectiveEpilogueINS1H_23Sm100TmaWarpSpecializedILi4ELi2ELi32ELb1ELb0EEEJSJ_NSB_IJNST_ISG_SD_EENST_ISH_SD_EEEEESK_NSB_IJNSB_IJllllEEESD_SU_EEESK_S1Q_NS1H_6fusion15FusionCallbacksIS1L_NS1R_17LinearCombinationISK_fSK_fLNS_15FloatRoundStyleE2EEESJ_S1O_JEEENSA_5SM1004TMEM4LOAD26SM100_TMEM_LOAD_32dp32b32xES12_S1C_NSA_39AutoVectorizingCopyWithAssumedAlignmentILi128EEENSA_21SM90_TMA_STORE_IM2COLES1C_S22_S22_EEEvvEEEEvNT_6ParamsE) ;  /* 0xffffff54023c7950 */ /* 0x000fea0003c3ffff */
.L_x_190:
[----:B------:R-:W-:-:S00]  /*ab10*/  BRA `(.L_x_190) ;  /* 0xfffffffc00fc7947 */ /* 0x000fc0000383ffff */
[----:B------:R-:W-:-:S00]  /*ab20*/  NOP ;  /* 0x0000000000007918 */ /* 0x000fc00000000000 */
        /* <DEDUP_REMOVED lines=13> */
.L_x_191:


//--------------------- .nv.global.init           --------------------------
	.section	.nv.global.init,"aw",@progbits
.nv.global.init:
	.type		$str$29,@object
	.size		$str$29,($str$30 - $str$29)
$str$29:
        /*0000*/ 	.byte	0x28, 0x61, 0x64, 0x64, 0x72, 0x65, 0x73, 0x73, 0x20, 0x26, 0x20, 0x6d, 0x61, 0x73, 0x6b, 0x29
        /*0010*/ 	.byte	0x20, 0x3d, 0x3d, 0x20, 0x30, 0x00
	.type		$str$30,@object
	.size		$str$30,($str$28 - $str$30)
$str$30:
        /*0016*/ 	.byte	0x2f, 0x74, 0x6d, 0x70, 0x2f, 0x63, 0x75, 0x74, 0x6c, 0x61, 0x73, 0x73, 0x5f, 0x73, 0x77, 0x65
        /*0026*/ 	.byte	0x65, 0x70, 0x5f, 0x73, 0x72, 0x63, 0x2f, 0x69, 0x6e, 0x63, 0x6c, 0x75, 0x64, 0x65, 0x2f, 0x63
        /*0036*/ 	.byte	0x75, 0x74, 0x65, 0x2f, 0x70, 0x6f, 0x69, 0x6e, 0x74, 0x65, 0x72, 0x5f, 0x66, 0x6c, 0x61, 0x67
        /*0046*/ 	.byte	0x67, 0x65, 0x64, 0x2e, 0x68, 0x70, 0x70, 0x00
	.type		$str$28,@object
	.size		$str$28,($str$27 - $str$28)
$str$28:
        /*004e*/ 	.byte	0x2f, 0x74, 0x6d, 0x70, 0x2f, 0x63, 0x75, 0x74, 0x6c, 0x61, 0x73, 0x73, 0x5f, 0x73, 0x77, 0x65
        /*005e*/ 	.byte	0x65, 0x70, 0x5f, 0x73, 0x72, 0x63, 0x2f, 0x69, 0x6e, 0x63, 0x6c, 0x75, 0x64, 0x65, 0x2f, 0x63
        /*006e*/ 	.byte	0x75, 0x74, 0x65, 0x2f, 0x61, 0x74, 0x6f, 0x6d, 0x2f, 0x63, 0x6f, 0x70, 0x79, 0x5f, 0x74, 0x72
        /*007e*/ 	.byte	0x61, 0x69, 0x74, 0x73, 0x5f, 0x73, 0x6d, 0x31, 0x30, 0x30, 0x2e, 0x68, 0x70, 0x70, 0x00
	.type		$str$27,@object
	.size		$str$27,(__unnamed_1 - $str$27)
$str$27:
        /*008d*/ 	.byte	0x28, 0x28, 0x75, 0x69, 0x6e, 0x74, 0x33, 0x32, 0x5f, 0x74, 0x28, 0x74, 0x68, 0x72, 0x65, 0x61
        /*009d*/ 	.byte	0x64, 0x49, 0x64, 0x78, 0x2e, 0x78, 0x29, 0x20, 0x2f, 0x20, 0x33, 0x32, 0x29, 0x20, 0x25, 0x20
        /*00ad*/ 	.byte	0x34, 0x29, 0x20, 0x3d, 0x3d, 0x20, 0x28, 0x28, 0x28, 0x74, 0x6d, 0x65, 0x6d, 0x5f, 0x61, 0x64
        /*00bd*/ 	.byte	0x64, 0x72, 0x20, 0x3e, 0x3e, 0x20, 0x31, 0x36, 0x29, 0x20, 0x2f, 0x20, 0x33, 0x32, 0x29, 0x20
        /*00cd*/ 	.byte	0x25, 0x20, 0x34, 0x29, 0x00
	.type		__unnamed_1,@object
	.size		__unnamed_1,(__unnamed_2 - __unnamed_1)
__unnamed_1:
        /*00d2*/ 	.byte	0x61, 0x75, 0x74, 0x6f, 0x20, 0x63, 0x75, 0x74, 0x65, 0x3a, 0x3a, 0x61, 0x73, 0x5f, 0x70, 0x6f
        /* <DEDUP_REMOVED lines=24> */
        /*0262*/ 	.byte	0x3e, 0x3e, 0x3e, 0x3e, 0x5d, 0x00
	.type		__unnamed_2,@object
	.size		__unnamed_2,(.L_2 - __unnamed_2)
__unnamed_2:
        /* <DEDUP_REMOVED lines=42> */
        /*0508*/ 	.byte	0x3e, 0x3e, 0x5d, 0x00
.L_2:


//--------------------- .nv.shared._ZN7cutlass13device_kernelINS_4conv6kernel13ConvUniversalINS1_16ConvProblemShapeILNS1_8OperatorE0ELi3EEENS1_10collective14CollectiveConvINS1_47MainloopSm100TmaUmmaWarpSpecializedImplicitGemmILS5_0ELi12ELi3ELi1ELi2EN4cute5tupleIJNSA_1CILi1EEESD_SD_EEEEENSB_IJNSC_ILi128EEESG_NSB_IJNSC_ILi32EEEEEEEEENS_6half_tESK_NSA_8TiledMMAINSA_8MMA_AtomIJNSA_20SM100_MMA_F16BF16_SSISK_SK_fLi128ELi128ELNSA_4UMMA5MajorE0ELSP_0ELNSO_7ScaleInE0ELSQ_0EEEEEENSA_6LayoutISE_NSB_IJNSC_ILi0EEESU_SU_EEEEENSB_IJNSA_10UnderscoreESX_SX_EEEEENS7_6detail27Sm100ImplicitGemmTileTraitsINSA_20SM90_TMA_LOAD_IM2COLENSA_14ComposedLayoutINSA_7SwizzleILi2ELi4ELi3EEENSA_18smem_ptr_flag_bitsILi16EEENST_INSB_IJNSC_ILi8EEESH_EEENSB_IJSH_SD_EEEEEEEvEENS11_INSA_13SM90_TMA_LOADES1C_vEEEENS_8epilogue10collective18CollectiveEpilogueINS1H_23Sm100TmaWarpSpecializedILi4ELi2ELi32ELb1ELb0EEEJSJ_NSB_IJNST_ISG_SD_EENST_ISH_SD_EEEEESK_NSB_IJNSB_IJllllEEESD_SU_EEESK_S1Q_NS1H_6fusion15FusionCallbacksIS1L_NS1R_17LinearCombinationISK_fSK_fLNS_15FloatRoundStyleE2EEESJ_S1O_JEEENSA_5SM1004TMEM4LOAD26SM100_TMEM_LOAD_32dp32b32xES12_S1C_NSA_39AutoVectorizingCopyWithAssumedAlignmentILi128EEENSA_21SM90_TMA_STORE_IM2COLES1C_S22_S22_EEEvvEEEEvNT_6ParamsE --------------------------
	.section	.nv.shared._ZN7cutlass13device_kernelINS_4conv6kernel13ConvUniversalINS1_16ConvProblemShapeILNS1_8OperatorE0ELi3EEENS1_10collective14CollectiveConvINS1_47MainloopSm100TmaUmmaWarpSpecializedImplicitGemmILS5_0ELi12ELi3ELi1ELi2EN4cute5tupleIJNSA_1CILi1EEESD_SD_EEEEENSB_IJNSC_ILi128EEESG_NSB_IJNSC_ILi32EEEEEEEEENS_6half_tESK_NSA_8TiledMMAINSA_8MMA_AtomIJNSA_20SM100_MMA_F16BF16_SSISK_SK_fLi128ELi128ELNSA_4UMMA5MajorE0ELSP_0ELNSO_7ScaleInE0ELSQ_0EEEEEENSA_6LayoutISE_NSB_IJNSC_ILi0EEESU_SU_EEEEENSB_IJNSA_10UnderscoreESX_SX_EEEEENS7_6detail27Sm100ImplicitGemmTileTraitsINSA_20SM90_TMA_LOAD_IM2COLENSA_14ComposedLayoutINSA_7SwizzleILi2ELi4ELi3EEENSA_18smem_ptr_flag_bitsILi16EEENST_INSB_IJNSC_ILi8EEESH_EEENSB_IJSH_SD_EEEEEEEvEENS11_INSA_13SM90_TMA_LOADES1C_vEEEENS_8epilogue10collective18CollectiveEpilogueINS1H_23Sm100TmaWarpSpecializedILi4ELi2ELi32ELb1ELb0EEEJSJ_NSB_IJNST_ISG_SD_EENST_ISH_SD_EEEEESK_NSB_IJNSB_IJllllEEESD_SU_EEESK_S1Q_NS1H_6fusion15FusionCallbacksIS1L_NS1R_17LinearCombinationISK_fSK_fLNS_15FloatRoundStyleE2EEESJ_S1O_JEEENSA_5SM1004TMEM4LOAD26SM100_TMEM_LOAD_32dp32b32xES12_S1C_NSA_39AutoVectorizingCopyWithAssumedAlignmentILi128EEENSA_21SM90_TMA_STORE_IM2COLES1C_S22_S22_EEEvvEEEEvNT_6ParamsE,"aw",@nobits
	.sectionflags	@""
	.align	16
	.zero		1024


//--------------------- .nv.shared.reserved.0     --------------------------
	.section	.nv.shared.reserved.0,"aw",@nobits
	.weak		__nv_reservedSMEM_offset_0_alias
	.size		__nv_reservedSMEM_offset_0_alias, 0, 64
	.other		__nv_reservedSMEM_offset_0_alias,@"STO_CUDA_RESERVED_SHARED STV_DEFAULT"
__nv_reservedSMEM_offset_0_alias:
	.zero		0
.nv.shared.reserved.0:
	.zero		64
	.weak		__nv_reservedSMEM_tcgen05_partition
	.type		__nv_reservedSMEM_tcgen05_partition,@object
	.size		__nv_reservedSMEM_tcgen05_partition,(.L_0 - __nv_reservedSMEM_tcgen05_partition)
__nv_reservedSMEM_tcgen05_partition:
	.zero		32
.L_0:


//--------------------- .nv.global                --------------------------
	.section	.nv.global,"aw",@nobits
.nv.global:
	.type		_ZN39_INTERNAL_48a80b31_4_k_cu_a179e411_31114cute1_E,@object
	.size		_ZN39_INTERNAL_48a80b31_4_k_cu_a179e411_31114cute1_E,(_ZN39_INTERNAL_48a80b31_4_k_cu_a179e411_31114cuda3std3__45__cpo6cbeginE - _ZN39_INTERNAL_48a80b31_4_k_cu_a179e411_31114cute1_E)
_ZN39_INTERNAL_48a80b31_4_k_cu_a179e411_31114cute1_E:
	.zero		1
	.type		_ZN39_INTERNAL_48a80b31_4_k_cu_a179e411_31114cuda3std3__45__cpo6cbeginE,@object
	.size		_ZN39_INTERNAL_48a80b31_4_k_cu_a179e411_31114cuda3std3__45__cpo6cbeginE,(_ZN39_INTERNAL_48a80b31_4_k_cu_a179e411_31114cuda3std3__48in_placeE - _ZN39_INTERNAL_48a80b31_4_k_cu_a179e411_31114cuda3std3__45__cpo6cbeginE)
_ZN39_INTERNAL_48a80b31_4_k_cu_a179e411_31114cuda3std3__45__cpo6cbeginE:
	.zero		1
	.type		_ZN39_INTERNAL_48a80b31_4_k_cu_a179e411_31114cuda3std3__48in_placeE,@object
	.size		_ZN39_INTERNAL_48a80b31_4_k_cu_a179e411_31114cuda3std3__48in_placeE,(_ZN39_INTERNAL_48a80b31_4_k_cu_a179e411_31114cuda3std6ranges3__45__cpo9iter_moveE - _ZN39_INTERNAL_48a80b31_4_k_cu_a179e411_31114cuda3std3__48in_placeE)
_ZN39_INTERNAL_48a80b31_4_k_cu_a179e411_31114cuda3std3__48in_placeE:
	.zero		1
	.type		_ZN39_INTERNAL_48a80b31_4_k_cu_a179e411_31114cuda3std6ranges3__45__cpo9iter_moveE,@object
	.size		_ZN39_INTERNAL_48a80b31_4_k_cu_a179e411_31114cuda3std6ranges3__45__cpo9iter_moveE,(_ZN39_INTERNAL_48a80b31_4_k_cu_a179e411_31114cuda3std3__45__cpo5beginE - _ZN39_INTERNAL_48a80b31_4_k_cu_a179e411_31114cuda3std6ranges3__45__cpo9iter_moveE)
_ZN39_INTERNAL_48a80b31_4_k_cu_a179e411_31114cuda3std6ranges3__45__cpo9iter_moveE:
	.zero		1
	.type		_ZN39_INTERNAL_48a80b31_4_k_cu_a179e411_31114cuda3std3__45__cpo5beginE,@object
	.size		_ZN39_INTERNAL_48a80b31_4_k_cu_a179e411_31114cuda3std3__45__cpo5beginE,(_ZN39_INTERNAL_48a80b31_4_k_cu_a179e411_31114cuda3std3__441_GLOBAL__N__48a80b31_4_k_cu_a179e411_31116ignoreE - _ZN39_INTERNAL_48a80b31_4_k_cu_a179e411_31114cuda3std3__45__cpo5beginE)
_ZN39_INTERNAL_48a80b31_4_k_cu_a179e411_31114cuda3std3__45__cpo5beginE:
	.zero		1
	.type		_ZN39_INTERNAL_48a80b31_4_k_cu_a179e411_31114cuda3std3__441_GLOBAL__N__48a80b31_4_k_cu_a179e411_31116ignoreE,@object
	.size		_ZN39_INTERNAL_48a80b31_4_k_cu_a179e411_31114cuda3std3__441_GLOBAL__N__48a80b31_4_k_cu_a179e411_31116ignoreE,(_ZN39_INTERNAL_48a80b31_4_k_cu_a179e411_31114cute7productE - _ZN39_INTERNAL_48a80b31_4_k_cu_a179e411_31114cuda3std3__441_GLOBAL__N__48a80b31_4_k_cu_a179e411_31116ignoreE)
_ZN39_INTERNAL_48a80b31_4_k_cu_a179e411_31114cuda3std3__441_GLOBAL__N__48a80b31_4_k_cu_a179e411_31116ignoreE:
	.zero		1
	.type		_ZN39_INTERNAL_48a80b31_4_k_cu_a179e411_31114cute7productE,@object
	.size		_ZN39_INTERNAL_48a80b31_4_k_cu_a179e411_31114cute7productE,(_ZN39_INTERNAL_48a80b31_4_k_cu_a179e411_31114cuda3std3__45__cpo3endE - _ZN39_INTERNAL_48a80b31_4_k_cu_a179e411_31114cute7productE)
_ZN39_INTERNAL_48a80b31_4_k_cu_a179e411_31114cute7productE:
	.zero		1
	.type		_ZN39_INTERNAL_48a80b31_4_k_cu_a179e411_31114cuda3std3__45__cpo3endE,@object
	.size		_ZN39_INTERNAL_48a80b31_4_k_cu_a179e411_31114cuda3std3__45__cpo3endE,(_ZN39_INTERNAL_48a80b31_4_k_cu_a179e411_31114cuda3std3__419piecewise_constructE - _ZN39_INTERNAL_48a80b31_4_k_cu_a179e411_31114cuda3std3__45__cpo3endE)
_ZN39_INTERNAL_48a80b31_4_k_cu_a179e411_31114cuda3std3__45__cpo3endE:
	.zero		1
	.type		_ZN39_INTERNAL_48a80b31_4_k_cu_a179e411_31114cuda3std3__419piecewise_constructE,@object
	.size		_ZN39_INTERNAL_48a80b31_4_k_cu_a179e411_31114cuda3std3__419piecewise_constructE,(_ZN39_INTERNAL_48a80b31_4_k_cu_a179e411_31114cuda3std3__45__cpo4cendE - _ZN39_INTERNAL_48a80b31_4_k_cu_a179e411_31114cuda3std3__419piecewise_constructE)
_ZN39_INTERNAL_48a80b31_4_k_cu_a179e411_31114cuda3std3__419piecewise_constructE:
	.zero		1
	.type		_ZN39_INTERNAL_48a80b31_4_k_cu_a179e411_31114cuda3std3__45__cpo4cendE,@object
	.size		_ZN39_INTERNAL_48a80b31_4_k_cu_a179e411_31114cuda3std3__45__cpo4cendE,(_ZN39_INTERNAL_48a80b31_4_k_cu_a179e411_31114cuda3std6ranges3__45__cpo4swapE - _ZN39_INTERNAL_48a80b31_4_k_cu_a179e411_31114cuda3std3__45__cpo4cendE)
_ZN39_INTERNAL_48a80b31_4_k_cu_a179e411_31114cuda3std3__45__cpo4cendE:
	.zero		1
	.type		_ZN39_INTERNAL_48a80b31_4_k_cu_a179e411_31114cuda3std6ranges3__45__cpo4swapE,@object
	.size		_ZN39_INTERNAL_48a80b31_4_k_cu_a179e411_31114cuda3std6ranges3__45__cpo4swapE,(.L_10 - _ZN39_INTERNAL_48a80b31_4_k_cu_a179e411_31114cuda3std6ranges3__45__cpo4swapE)
_ZN39_INTERNAL_48a80b31_4_k_cu_a179e411_31114cuda3std6ranges3__45__cpo4swapE:
	.zero		1
.L_10:


//--------------------- .nv.constant0._ZN7cutlass13device_kernelINS_4conv6kernel13ConvUniversalINS1_16ConvProblemShapeILNS1_8OperatorE0ELi3EEENS1_10collective14CollectiveConvINS1_47MainloopSm100TmaUmmaWarpSpecializedImplicitGemmILS5_0ELi12ELi3ELi1ELi2EN4cute5tupleIJNSA_1CILi1EEESD_SD_EEEEENSB_IJNSC_ILi128EEESG_NSB_IJNSC_ILi32EEEEEEEEENS_6half_tESK_NSA_8TiledMMAINSA_8MMA_AtomIJNSA_20SM100_MMA_F16BF16_SSISK_SK_fLi128ELi128ELNSA_4UMMA5MajorE0ELSP_0ELNSO_7ScaleInE0ELSQ_0EEEEEENSA_6LayoutISE_NSB_IJNSC_ILi0EEESU_SU_EEEEENSB_IJNSA_10UnderscoreESX_SX_EEEEENS7_6detail27Sm100ImplicitGemmTileTraitsINSA_20SM90_TMA_LOAD_IM2COLENSA_14ComposedLayoutINSA_7SwizzleILi2ELi4ELi3EEENSA_18smem_ptr_flag_bitsILi16EEENST_INSB_IJNSC_ILi8EEESH_EEENSB_IJSH_SD_EEEEEEEvEENS11_INSA_13SM90_TMA_LOADES1C_vEEEENS_8epilogue10collective18CollectiveEpilogueINS1H_23Sm100TmaWarpSpecializedILi4ELi2ELi32ELb1ELb0EEEJSJ_NSB_IJNST_ISG_SD_EENST_ISH_SD_EEEEESK_NSB_IJNSB_IJllllEEESD_SU_EEESK_S1Q_NS1H_6fusion15FusionCallbacksIS1L_NS1R_17LinearCombinationISK_fSK_fLNS_15FloatRoundStyleE2EEESJ_S1O_JEEENSA_5SM1004TMEM4LOAD26SM100_TMEM_LOAD_32dp32b32xES12_S1C_NSA_39AutoVectorizingCopyWithAssumedAlignmentILi128EEENSA_21SM90_TMA_STORE_IM2COLES1C_S22_S22_EEEvvEEEEvNT_6ParamsE --------------------------
	.section	.nv.constant0._ZN7cutlass13device_kernelINS_4conv6kernel13ConvUniversalINS1_16ConvProblemShapeILNS1_8OperatorE0ELi3EEENS1_10collective14CollectiveConvINS1_47MainloopSm100TmaUmmaWarpSpecializedImplicitGemmILS5_0ELi12ELi3ELi1ELi2EN4cute5tupleIJNSA_1CILi1EEESD_SD_EEEEENSB_IJNSC_ILi128EEESG_NSB_IJNSC_ILi32EEEEEEEEENS_6half_tESK_NSA_8TiledMMAINSA_8MMA_AtomIJNSA_20SM100_MMA_F16BF16_SSISK_SK_fLi128ELi128ELNSA_4UMMA5MajorE0ELSP_0ELNSO_7ScaleInE0ELSQ_0EEEEEENSA_6LayoutISE_NSB_IJNSC_ILi0EEESU_SU_EEEEENSB_IJNSA_10UnderscoreESX_SX_EEEEENS7_6detail27Sm100ImplicitGemmTileTraitsINSA_20SM90_TMA_LOAD_IM2COLENSA_14ComposedLayoutINSA_7SwizzleILi2ELi4ELi3EEENSA_18smem_ptr_flag_bitsILi16EEENST_INSB_IJNSC_ILi8EEESH_EEENSB_IJSH_SD_EEEEEEEvEENS11_INSA_13SM90_TMA_LOADES1C_vEEEENS_8epilogue10collective18CollectiveEpilogueINS1H_23Sm100TmaWarpSpecializedILi4ELi2ELi32ELb1ELb0EEEJSJ_NSB_IJNST_ISG_SD_EENST_ISH_SD_EEEEESK_NSB_IJNSB_IJllllEEESD_SU_EEESK_S1Q_NS1H_6fusion15FusionCallbacksIS1L_NS1R_17LinearCombinationISK_fSK_fLNS_15FloatRoundStyleE2EEESJ_S1O_JEEENSA_5SM1004TMEM4LOAD26SM100_TMEM_LOAD_32dp32b32xES12_S1C_NSA_39AutoVectorizingCopyWithAssumedAlignmentILi128EEENSA_21SM90_TMA_STORE_IM2COLES1C_S22_S22_EEEvvEEEEvNT_6ParamsE,"a",@progbits
	.sectionflags	@""
	.align	4
.nv.constant0._ZN7cutlass13device_kernelINS_4conv6kernel13ConvUniversalINS1_16ConvProblemShapeILNS1_8OperatorE0ELi3EEENS1_10collective14CollectiveConvINS1_47MainloopSm100TmaUmmaWarpSpecializedImplicitGemmILS5_0ELi12ELi3ELi1ELi2EN4cute5tupleIJNSA_1CILi1EEESD_SD_EEEEENSB_IJNSC_ILi128EEESG_NSB_IJNSC_ILi32EEEEEEEEENS_6half_tESK_NSA_8TiledMMAINSA_8MMA_AtomIJNSA_20SM100_MMA_F16BF16_SSISK_SK_fLi128ELi128ELNSA_4UMMA5MajorE0ELSP_0ELNSO_7ScaleInE0ELSQ_0EEEEEENSA_6LayoutISE_NSB_IJNSC_ILi0EEESU_SU_EEEEENSB_IJNSA_10UnderscoreESX_SX_EEEEENS7_6detail27Sm100ImplicitGemmTileTraitsINSA_20SM90_TMA_LOAD_IM2COLENSA_14ComposedLayoutINSA_7SwizzleILi2ELi4ELi3EEENSA_18smem_ptr_flag_bitsILi16EEENST_INSB_IJNSC_ILi8EEESH_EEENSB_IJSH_SD_EEEEEEEvEENS11_INSA_13SM90_TMA_LOADES1C_vEEEENS_8epilogue10collective18CollectiveEpilogueINS1H_23Sm100TmaWarpSpecializedILi4ELi2ELi32ELb1ELb0EEEJSJ_NSB_IJNST_ISG_SD_EENST_ISH_SD_EEEEESK_NSB_IJNSB_IJllllEEESD_SU_EEESK_S1Q_NS1H_6fusion15FusionCallbacksIS1L_NS1R_17LinearCombinationISK_fSK_fLNS_15FloatRoundStyleE2EEESJ_S1O_JEEENSA_5SM1004TMEM4LOAD26SM100_TMEM_LOAD_32dp32b32xES12_S1C_NSA_39AutoVectorizingCopyWithAssumedAlignmentILi128EEENSA_21SM90_TMA_STORE_IM2COLES1C_S22_S22_EEEvvEEEEvNT_6ParamsE:
	.zero		3200


//--------------------- SYMBOLS --------------------------

	.type		.nv.reservedSmem.offset0,@object
	.size		.nv.reservedSmem.offset0,0x4
	.type		.nv.reservedSmem.cap,@object
	.size		.nv.reservedSmem.cap,0x4
	.type		__assertfail,@function
